// auto-generated by cutlass_sweep.gemm — config: {"arch": "sm_100", "cluster_m": 2, "cluster_n": 1, "dtype": "fp16", "dtype_b": "fp16", "layout": "nt", "stages": 0, "tile_k": 32, "tile_m": 64, "tile_n": 160}
#include "cutlass/cutlass.h"
#include "cutlass/gemm/collective/collective_builder.hpp"
#include "cutlass/gemm/device/gemm_universal_adapter.h"
#include "cutlass/gemm/kernel/gemm_universal.hpp"
#include "cutlass/epilogue/collective/collective_builder.hpp"

using ElemA = cutlass::half_t;
using ElemB = cutlass::half_t;
using ElemCD = cutlass::half_t;
using Acc  = float;
using TileShape    = cute::Shape<cute::_64, cute::_160, cute::_32>;
using ClusterShape = cute::Shape<cute::_2, cute::_1, cute::_1>;

using CollectiveEpilogue = typename cutlass::epilogue::collective::CollectiveBuilder<
    cutlass::arch::Sm100, cutlass::arch::OpClassTensorOp,
    TileShape, ClusterShape,
    cutlass::epilogue::collective::EpilogueTileAuto,
    Acc, Acc,
    ElemCD, cutlass::layout::RowMajor, 128 / cutlass::sizeof_bits<ElemCD>::value,
    ElemCD, cutlass::layout::RowMajor, 128 / cutlass::sizeof_bits<ElemCD>::value,
    cutlass::epilogue::collective::EpilogueScheduleAuto
  >::CollectiveOp;

using CollectiveMainloop = typename cutlass::gemm::collective::CollectiveBuilder<
    cutlass::arch::Sm100, cutlass::arch::OpClassTensorOp,
    ElemA, cutlass::layout::RowMajor, 128 / cutlass::sizeof_bits<ElemA>::value,
    ElemB, cutlass::layout::ColumnMajor, 128 / cutlass::sizeof_bits<ElemB>::value,
    Acc,
    TileShape, ClusterShape,
    cutlass::gemm::collective::StageCountAutoCarveout<static_cast<int>(sizeof(typename CollectiveEpilogue::SharedStorage))>,
    cutlass::gemm::collective::KernelScheduleAuto
  >::CollectiveOp;

using GemmKernel = cutlass::gemm::kernel::GemmUniversal<
    cute::Shape<int,int,int,int>,
    CollectiveMainloop,
    CollectiveEpilogue
>;
using Gemm = cutlass::gemm::device::GemmUniversalAdapter<GemmKernel>;

// Force the device kernel symbol into the cubin without needing a host main.
auto* _anchor = &cutlass::device_kernel<GemmKernel>;


// ===== COMPILED SASS (sm_100a) =====

	.target	sm_100a

	.elftype	@"ET_EXEC"


//--------------------- .note.nv.tkinfo           --------------------------
	.section	.note.nv.tkinfo,"",@"SHT_NOTE"
	.sectionflags	@"SHF_NOTE_NV_TKINFO"
	.tkinfo
        /*0018*/ 	.word	0x00000002
        /*0030*/ 	.string	""
        /*0030*/ 	.string	"ptxas"
        /*0030*/ 	.string	"Cuda compilation tools, release 13.0, V13.0.88"
        /*0030*/ 	.string	"Build cuda_13.0.r13.0/compiler.36424714_0"
        /*0030*/ 	.string	"-arch sm_100a -m 64 "



//--------------------- .note.nv.cuinfo           --------------------------
	.section	.note.nv.cuinfo,"",@"SHT_NOTE"
	.sectionflags	@"SHF_NOTE_NV_CUINFO"
        /*0018*/ 	.short	0x0002
        /*001a*/ 	.short	0x0064
        /*001c*/ 	.short	0x0082
	.zero		2


//--------------------- .nv.info                  --------------------------
	.section	.nv.info,"",@"SHT_CUDA_INFO"
	.align	4


	//----- nvinfo : EIATTR_REGCOUNT
	.align		4
        /*0000*/ 	.byte	0x04, 0x2f
        /*0002*/ 	.short	(.L_19 - .L_18)
	.align		4
.L_18:
        /*0004*/ 	.word	index@(_ZN7cutlass13device_kernelINS_4gemm6kernel13GemmUniversalIN4cute5tupleIJiiiiEEENS1_10collective13CollectiveMmaINS1_35MainloopSm100TmaUmmaWarpSpecializedILi13ELi2ELi4ENS5_IJNS4_1CILi2EEENSA_ILi1EEESC_EEEEENS5_IJNSA_ILi64EEENSA_ILi160EEENSA_ILi32EEEEEENS_6half_tENS5_IJlSC_lEEESJ_SK_NS4_8TiledMMAINS4_8MMA_AtomIJNS4_20SM100_MMA_F16BF16_SSISJ_SJ_fLi64ELi160ELNS4_4UMMA5MajorE0ELSP_0ELNSO_7ScaleInE0ELSQ_0EEEEEENS4_6LayoutINS5_IJSC_SC_SC_EEENS5_IJNSA_ILi0EEESV_SV_EEEEENS5_IJNS4_10UnderscoreESY_SY_EEEEENS4_13SM90_TMA_LOADENS4_14ComposedLayoutINS4_7SwizzleILi2ELi4ELi3EEENS4_18smem_ptr_flag_bitsILi16EEENST_INS5_IJNSA_ILi8EEESH_EEENS5_IJSH_SC_EEEEEEEvNS4_8identityENS4_23SM90_TMA_LOAD_MULTICASTES1B_vS1C_EENS_8epilogue10collective18CollectiveEpilogueINS1F_23Sm100TmaWarpSpecializedILi2ELi1ELi80ELb1ELb0EEEJSI_NS5_IJNST_ISF_SC_EENST_ISG_SC_EEEEESJ_SK_SJ_SK_NS1F_6fusion15FusionCallbacksIS1J_NS1N_17LinearCombinationISJ_fSJ_fLNS_15FloatRoundStyleE2EEESI_S1M_JEEENS4_5SM1004TMEM4LOAD26SM100_TMEM_LOAD_16dp256b4xES11_S1B_NS4_17SM75_U32x4_LDSM_NENS4_14SM90_TMA_STOREES1B_NS4_17SM90_U32x4_STSM_NENS4_39AutoVectorizingCopyWithAssumedAlignmentILi128EEEEEEvvEEEEvNT_6ParamsE)
        /*0008*/ 	.word	0x000000cb


	//----- nvinfo : EIATTR_FRAME_SIZE
	.align		4
.L_19:
        /*000c*/ 	.byte	0x04, 0x11
        /*000e*/ 	.short	(.L_21 - .L_20)
	.align		4
.L_20:
        /*0010*/ 	.word	index@($__internal_2_$__cuda_sm10x_tcgen05_guardrail_trap_unallocated_columns_being_dealloced)
        /*0014*/ 	.word	0x00000000


	//----- nvinfo : EIATTR_FRAME_SIZE
	.align		4
.L_21:
        /*0018*/ 	.byte	0x04, 0x11
        /*001a*/ 	.short	(.L_23 - .L_22)
	.align		4
.L_22:
        /*001c*/ 	.word	index@($__internal_1_$__cuda_sm10x_tcgen05_guardrail_trap_phase_invalid_during_alloc)
        /*0020*/ 	.word	0x00000000


	//----- nvinfo : EIATTR_FRAME_SIZE
	.align		4
.L_23:
        /*0024*/ 	.byte	0x04, 0x11
        /*0026*/ 	.short	(.L_25 - .L_24)
	.align		4
.L_24:
        /*0028*/ 	.word	index@($__internal_0_$__cuda_sm10x_tcgen05_guardrail_trap_col_being_dealloced_not_returned_by_alloc)
        /*002c*/ 	.word	0x00000000


	//----- nvinfo : EIATTR_FRAME_SIZE
	.align		4
.L_25:
        /*0030*/ 	.byte	0x04, 0x11
        /*0032*/ 	.short	(.L_27 - .L_26)
	.align		4
.L_26:
        /*0034*/ 	.word	index@(_ZN7cutlass13device_kernelINS_4gemm6kernel13GemmUniversalIN4cute5tupleIJiiiiEEENS1_10collective13CollectiveMmaINS1_35MainloopSm100TmaUmmaWarpSpecializedILi13ELi2ELi4ENS5_IJNS4_1CILi2EEENSA_ILi1EEESC_EEEEENS5_IJNSA_ILi64EEENSA_ILi160EEENSA_ILi32EEEEEENS_6half_tENS5_IJlSC_lEEESJ_SK_NS4_8TiledMMAINS4_8MMA_AtomIJNS4_20SM100_MMA_F16BF16_SSISJ_SJ_fLi64ELi160ELNS4_4UMMA5MajorE0ELSP_0ELNSO_7ScaleInE0ELSQ_0EEEEEENS4_6LayoutINS5_IJSC_SC_SC_EEENS5_IJNSA_ILi0EEESV_SV_EEEEENS5_IJNS4_10UnderscoreESY_SY_EEEEENS4_13SM90_TMA_LOADENS4_14ComposedLayoutINS4_7SwizzleILi2ELi4ELi3EEENS4_18smem_ptr_flag_bitsILi16EEENST_INS5_IJNSA_ILi8EEESH_EEENS5_IJSH_SC_EEEEEEEvNS4_8identityENS4_23SM90_TMA_LOAD_MULTICASTES1B_vS1C_EENS_8epilogue10collective18CollectiveEpilogueINS1F_23Sm100TmaWarpSpecializedILi2ELi1ELi80ELb1ELb0EEEJSI_NS5_IJNST_ISF_SC_EENST_ISG_SC_EEEEESJ_SK_SJ_SK_NS1F_6fusion15FusionCallbacksIS1J_NS1N_17LinearCombinationISJ_fSJ_fLNS_15FloatRoundStyleE2EEESI_S1M_JEEENS4_5SM1004TMEM4LOAD26SM100_TMEM_LOAD_16dp256b4xES11_S1B_NS4_17SM75_U32x4_LDSM_NENS4_14SM90_TMA_STOREES1B_NS4_17SM90_U32x4_STSM_NENS4_39AutoVectorizingCopyWithAssumedAlignmentILi128EEEEEEvvEEEEvNT_6ParamsE)
        /*0038*/ 	.word	0x00000000


	//----- nvinfo : EIATTR_MIN_STACK_SIZE
	.align		4
.L_27:
        /*003c*/ 	.byte	0x04, 0x12
        /*003e*/ 	.short	(.L_29 - .L_28)
	.align		4
.L_28:
        /*0040*/ 	.word	index@(_ZN7cutlass13device_kernelINS_4gemm6kernel13GemmUniversalIN4cute5tupleIJiiiiEEENS1_10collective13CollectiveMmaINS1_35MainloopSm100TmaUmmaWarpSpecializedILi13ELi2ELi4ENS5_IJNS4_1CILi2EEENSA_ILi1EEESC_EEEEENS5_IJNSA_ILi64EEENSA_ILi160EEENSA_ILi32EEEEEENS_6half_tENS5_IJlSC_lEEESJ_SK_NS4_8TiledMMAINS4_8MMA_AtomIJNS4_20SM100_MMA_F16BF16_SSISJ_SJ_fLi64ELi160ELNS4_4UMMA5MajorE0ELSP_0ELNSO_7ScaleInE0ELSQ_0EEEEEENS4_6LayoutINS5_IJSC_SC_SC_EEENS5_IJNSA_ILi0EEESV_SV_EEEEENS5_IJNS4_10UnderscoreESY_SY_EEEEENS4_13SM90_TMA_LOADENS4_14ComposedLayoutINS4_7SwizzleILi2ELi4ELi3EEENS4_18smem_ptr_flag_bitsILi16EEENST_INS5_IJNSA_ILi8EEESH_EEENS5_IJSH_SC_EEEEEEEvNS4_8identityENS4_23SM90_TMA_LOAD_MULTICASTES1B_vS1C_EENS_8epilogue10collective18CollectiveEpilogueINS1F_23Sm100TmaWarpSpecializedILi2ELi1ELi80ELb1ELb0EEEJSI_NS5_IJNST_ISF_SC_EENST_ISG_SC_EEEEESJ_SK_SJ_SK_NS1F_6fusion15FusionCallbacksIS1J_NS1N_17LinearCombinationISJ_fSJ_fLNS_15FloatRoundStyleE2EEESI_S1M_JEEENS4_5SM1004TMEM4LOAD26SM100_TMEM_LOAD_16dp256b4xES11_S1B_NS4_17SM75_U32x4_LDSM_NENS4_14SM90_TMA_STOREES1B_NS4_17SM90_U32x4_STSM_NENS4_39AutoVectorizingCopyWithAssumedAlignmentILi128EEEEEEvvEEEEvNT_6ParamsE)
        /*0044*/ 	.word	0x00000000
.L_29:


//--------------------- .nv.compat                --------------------------
	.section	.nv.compat,"",@"SHT_CUDA_COMPAT_INFO"
	.align	4
        /*0000*/ 	.byte	0x02, 0x09, 0x01, 0x00, 0x02, 0x02, 0x02, 0x00, 0x02, 0x05, 0x05, 0x00, 0x03, 0x07, 0x01, 0x01
        /*0010*/ 	.byte	0x02, 0x03, 0x01, 0x00, 0x02, 0x06, 0x01, 0x00, 0x04, 0x0b, 0x08, 0x00, 0x09, 0x00, 0x00, 0x00
        /*0020*/ 	.byte	0x00, 0x00, 0x00, 0x00


//--------------------- .nv.info._ZN7cutlass13device_kernelINS_4gemm6kernel13GemmUniversalIN4cute5tupleIJiiiiEEENS1_10collective13CollectiveMmaINS1_35MainloopSm100TmaUmmaWarpSpecializedILi13ELi2ELi4ENS5_IJNS4_1CILi2EEENSA_ILi1EEESC_EEEEENS5_IJNSA_ILi64EEENSA_ILi160EEENSA_ILi32EEEEEENS_6half_tENS5_IJlSC_lEEESJ_SK_NS4_8TiledMMAINS4_8MMA_AtomIJNS4_20SM100_MMA_F16BF16_SSISJ_SJ_fLi64ELi160ELNS4_4UMMA5MajorE0ELSP_0ELNSO_7ScaleInE0ELSQ_0EEEEEENS4_6LayoutINS5_IJSC_SC_SC_EEENS5_IJNSA_ILi0EEESV_SV_EEEEENS5_IJNS4_10UnderscoreESY_SY_EEEEENS4_13SM90_TMA_LOADENS4_14ComposedLayoutINS4_7SwizzleILi2ELi4ELi3EEENS4_18smem_ptr_flag_bitsILi16EEENST_INS5_IJNSA_ILi8EEESH_EEENS5_IJSH_SC_EEEEEEEvNS4_8identityENS4_23SM90_TMA_LOAD_MULTICASTES1B_vS1C_EENS_8epilogue10collective18CollectiveEpilogueINS1F_23Sm100TmaWarpSpecializedILi2ELi1ELi80ELb1ELb0EEEJSI_NS5_IJNST_ISF_SC_EENST_ISG_SC_EEEEESJ_SK_SJ_SK_NS1F_6fusion15FusionCallbacksIS1J_NS1N_17LinearCombinationISJ_fSJ_fLNS_15FloatRoundStyleE2EEESI_S1M_JEEENS4_5SM1004TMEM4LOAD26SM100_TMEM_LOAD_16dp256b4xES11_S1B_NS4_17SM75_U32x4_LDSM_NENS4_14SM90_TMA_STOREES1B_NS4_17SM90_U32x4_STSM_NENS4_39AutoVectorizingCopyWithAssumedAlignmentILi128EEEEEEvvEEEEvNT_6ParamsE --------------------------
	.section	.nv.info._ZN7cutlass13device_kernelINS_4gemm6kernel13GemmUniversalIN4cute5tupleIJiiiiEEENS1_10collective13CollectiveMmaINS1_35MainloopSm100TmaUmmaWarpSpecializedILi13ELi2ELi4ENS5_IJNS4_1CILi2EEENSA_ILi1EEESC_EEEEENS5_IJNSA_ILi64EEENSA_ILi160EEENSA_ILi32EEEEEENS_6half_tENS5_IJlSC_lEEESJ_SK_NS4_8TiledMMAINS4_8MMA_AtomIJNS4_20SM100_MMA_F16BF16_SSISJ_SJ_fLi64ELi160ELNS4_4UMMA5MajorE0ELSP_0ELNSO_7ScaleInE0ELSQ_0EEEEEENS4_6LayoutINS5_IJSC_SC_SC_EEENS5_IJNSA_ILi0EEESV_SV_EEEEENS5_IJNS4_10UnderscoreESY_SY_EEEEENS4_13SM90_TMA_LOADENS4_14ComposedLayoutINS4_7SwizzleILi2ELi4ELi3EEENS4_18smem_ptr_flag_bitsILi16EEENST_INS5_IJNSA_ILi8EEESH_EEENS5_IJSH_SC_EEEEEEEvNS4_8identityENS4_23SM90_TMA_LOAD_MULTICASTES1B_vS1C_EENS_8epilogue10collective18CollectiveEpilogueINS1F_23Sm100TmaWarpSpecializedILi2ELi1ELi80ELb1ELb0EEEJSI_NS5_IJNST_ISF_SC_EENST_ISG_SC_EEEEESJ_SK_SJ_SK_NS1F_6fusion15FusionCallbacksIS1J_NS1N_17LinearCombinationISJ_fSJ_fLNS_15FloatRoundStyleE2EEESI_S1M_JEEENS4_5SM1004TMEM4LOAD26SM100_TMEM_LOAD_16dp256b4xES11_S1B_NS4_17SM75_U32x4_LDSM_NENS4_14SM90_TMA_STOREES1B_NS4_17SM90_U32x4_STSM_NENS4_39AutoVectorizingCopyWithAssumedAlignmentILi128EEEEEEvvEEEEvNT_6ParamsE,"",@"SHT_CUDA_INFO"
	.sectionflags	@""
	.align	4


	//----- nvinfo : EIATTR_CUDA_API_VERSION
	.align		4
        /*0000*/ 	.byte	0x04, 0x37
        /*0002*/ 	.short	(.L_31 - .L_30)
.L_30:
        /*0004*/ 	.word	0x00000082


	//----- nvinfo : EIATTR_KPARAM_INFO
	.align		4
.L_31:
        /*0008*/ 	.byte	0x04, 0x17
        /*000a*/ 	.short	(.L_33 - .L_32)
.L_32:
        /*000c*/ 	.word	0x00000000
        /*0010*/ 	.short	0x0000
        /*0012*/ 	.short	0x0000
        /*0014*/ 	.byte	0x00, 0xf0, 0x01, 0x20


	//----- nvinfo : EIATTR_AT_ENTRY_FRAGMENTS
	.align		4
.L_33:
        /*0018*/ 	.byte	0x04, 0x4f
        /*001a*/ 	.short	(.L_35 - .L_34)


	//   ....[0]....
.L_34:
        /*001c*/ 	.word	0x00000006


	//----- nvinfo : EIATTR_RESERVED_SMEM_USED
	.align		4
.L_35:
        /*0020*/ 	.byte	0x01, 0x41
	.zero		2


	//----- nvinfo : EIATTR_SPARSE_MMA_MASK
	.align		4
        /*0024*/ 	.byte	0x03, 0x50
        /*0026*/ 	.short	0x0000


	//----- nvinfo : EIATTR_TCGEN05_1CTA_USED
	.align		4
        /*0028*/ 	.byte	0x01, 0x51
	.zero		2


	//----- nvinfo : EIATTR_MAXREG_COUNT
	.align		4
        /*002c*/ 	.byte	0x03, 0x1b
        /*002e*/ 	.short	0x00ff


	//----- nvinfo : EIATTR_NUM_BARRIERS
	.align		4
        /*0030*/ 	.byte	0x02, 0x4c
        /*0032*/ 	.byte	0x07
	.zero		1


	//----- nvinfo : EIATTR_EXTERNS
	.align		4
        /*0034*/ 	.byte	0x04, 0x0f
        /*0036*/ 	.short	(.L_37 - .L_36)


	//   ....[0]....
	.align		4
.L_36:
        /*0038*/ 	.word	index@(__assertfail)


	//----- nvinfo : EIATTR_MERCURY_ISA_VERSION
	.align		4
.L_37:
        /*003c*/ 	.byte	0x03, 0x5f
        /*003e*/ 	.short	0x0101


	//----- nvinfo : EIATTR_INT_WARP_WIDE_INSTR_OFFSETS
	.align		4
        /*0040*/ 	.byte	0x04, 0x31
        /*0042*/ 	.short	(.L_39 - .L_38)


	//   ....[0]....
.L_38:
        /*0044*/ 	.word	0x000041c0


	//   ....[1]....
        /*0048*/ 	.word	0x000041e0


	//   ....[2]....
        /*004c*/ 	.word	0x00004210


	//   ....[3]....
        /*0050*/ 	.word	0x00004e20


	//   ....[4]....
        /*0054*/ 	.word	0x00004e30


	//   ....[5]....
        /*0058*/ 	.word	0x00004ff0


	//   ....[6]....
        /*005c*/ 	.word	0x00005010


	//   ....[7]....
        /*0060*/ 	.word	0x00005070


	//   ....[8]....
        /*0064*/ 	.word	0x000050d0


	//----- nvinfo : EIATTR_COOP_GROUP_MASK_REGIDS
	.align		4
.L_39:
        /*0068*/ 	.byte	0x04, 0x29
        /*006a*/ 	.short	(.L_41 - .L_40)


	//   ....[0]....
.L_40:
        /*006c*/ 	.word	0xffffffff


	//   ....[1]....
        /*0070*/ 	.word	0xffffffff


	//   ....[2]....
        /*0074*/ 	.word	0xffffffff


	//   ....[3]....
        /*0078*/ 	.word	0xffffffff


	//   ....[4]....
        /*007c*/ 	.word	0xffffffff


	//   ....[5]....
        /*0080*/ 	.word	0xffffffff


	//   ....[6]....
        /*0084*/ 	.word	0xffffffff


	//   ....[7]....
        /*0088*/ 	.word	0xffffffff


	//   ....[8]....
        /*008c*/ 	.word	0xffffffff


	//   ....[9]....
        /*0090*/ 	.word	0xffffffff


	//   ....[10]....
        /*0094*/ 	.word	0xffffffff


	//   ....[11]....
        /*0098*/ 	.word	0xffffffff


	//   ....[12]....
        /*009c*/ 	.word	0xffffffff


	//   ....[13]....
        /*00a0*/ 	.word	0xffffffff


	//----- nvinfo : EIATTR_COOP_GROUP_INSTR_OFFSETS
	.align		4
.L_41:
        /*00a4*/ 	.byte	0x04, 0x28
        /*00a6*/ 	.short	(.L_43 - .L_42)


	//   ....[0]....
.L_42:
        /*00a8*/ 	.word	0x00000080


	//   ....[1]....
        /*00ac*/ 	.word	0x000004e0


	//   ....[2]....
        /*00b0*/ 	.word	0x000007c0


	//   ....[3]....
        /*00b4*/ 	.word	0x00000920


	//   ....[4]....
        /*00b8*/ 	.word	0x00000a20


	//   ....[5]....
        /*00bc*/ 	.word	0x00000b90


	//   ....[6]....
        /*00c0*/ 	.word	0x00000d30


	//   ....[7]....
        /*00c4*/ 	.word	0x00000ef0


	//   ....[8]....
        /*00c8*/ 	.word	0x000020f0


	//   ....[9]....
        /*00cc*/ 	.word	0x000034a0


	//   ....[10]....
        /*00d0*/ 	.word	0x000036b0


	//   ....[11]....
        /*00d4*/ 	.word	0x000036e0


	//   ....[12]....
        /*00d8*/ 	.word	0x000040a0


	//   ....[13]....
        /*00dc*/ 	.word	0x000042d0


	//----- nvinfo : EIATTR_VRC_CTA_INIT_COUNT
	.align		4
.L_43:
        /*00e0*/ 	.byte	0x02, 0x4a
        /*00e2*/ 	.byte	0x80
	.zero		1


	//----- nvinfo : EIATTR_SYSCALL_OFFSETS
	.align		4
        /*00e4*/ 	.byte	0x04, 0x46
        /*00e6*/ 	.short	(.L_45 - .L_44)


	//   ....[0]....
.L_44:
        /*00e8*/ 	.word	0x00005c80


	//   ....[1]....
        /*00ec*/ 	.word	0x00005d70


	//   ....[2]....
        /*00f0*/ 	.word	0x00006730


	//   ....[3]....
        /*00f4*/ 	.word	0x000068a0


	//   ....[4]....
        /*00f8*/ 	.word	0x00006a10


	//   ....[5]....
        /*00fc*/ 	.word	0x00006b80


	//   ....[6]....
        /*0100*/ 	.word	0x00006cf0


	//----- nvinfo : EIATTR_MBARRIER_INSTR_OFFSETS
	.align		4
.L_45:
        /*0104*/ 	.byte	0x04, 0x39
        /*0106*/ 	.short	(.L_47 - .L_46)


	//   ....[0]....
.L_46:
        /*0108*/ 	.word	0x00000600
        /*010c*/ 	.word	0x000000ff
        /*0110*/ 	.word	0x00000000
        /*0114*/ 	.short	0x0100
        /*0116*/ 	.byte	0x04
	.zero		1


	//   ....[1]....
        /*0118*/ 	.word	0x00000610
        /*011c*/ 	.word	0x000000ff
        /*0120*/ 	.word	0x00000068
        /*0124*/ 	.short	0x0100
        /*0126*/ 	.byte	0x04
	.zero		1


	//   ....[2]....
        /*0128*/ 	.word	0x00000620
        /*012c*/ 	.word	0x000000ff
        /*0130*/ 	.word	0x00000008
        /*0134*/ 	.short	0x0100
        /*0136*/ 	.byte	0x04
	.zero		1


	//   ....[3]....
        /*0138*/ 	.word	0x00000630
        /*013c*/ 	.word	0x000000ff
        /*0140*/ 	.word	0x00000070
        /*0144*/ 	.short	0x0100
        /*0146*/ 	.byte	0x04
	.zero		1


	//   ....[4]....
        /*0148*/ 	.word	0x00000640
        /*014c*/ 	.word	0x000000ff
        /*0150*/ 	.word	0x00000010
        /*0154*/ 	.short	0x0100
        /*0156*/ 	.byte	0x04
	.zero		1


	//   ....[5]....
        /*0158*/ 	.word	0x00000650
        /*015c*/ 	.word	0x000000ff
        /*0160*/ 	.word	0x00000078
        /*0164*/ 	.short	0x0100
        /*0166*/ 	.byte	0x04
	.zero		1


	//   ....[6]....
        /*0168*/ 	.word	0x00000660
        /*016c*/ 	.word	0x000000ff
        /*0170*/ 	.word	0x00000018
        /*0174*/ 	.short	0x0100
        /*0176*/ 	.byte	0x04
	.zero		1


	//   ....[7]....
        /*0178*/ 	.word	0x00000670
        /*017c*/ 	.word	0x000000ff
        /*0180*/ 	.word	0x00000080
        /*0184*/ 	.short	0x0100
        /*0186*/ 	.byte	0x04
	.zero		1


	//   ....[8]....
        /*0188*/ 	.word	0x00000680
        /*018c*/ 	.word	0x000000ff
        /*0190*/ 	.word	0x00000020
        /*0194*/ 	.short	0x0100
        /*0196*/ 	.byte	0x04
	.zero		1


	//   ....[9]....
        /*0198*/ 	.word	0x00000690
        /*019c*/ 	.word	0x000000ff
        /*01a0*/ 	.word	0x00000088
        /*01a4*/ 	.short	0x0100
        /*01a6*/ 	.byte	0x04
	.zero		1


	//   ....[10]....
        /*01a8*/ 	.word	0x000006a0
        /*01ac*/ 	.word	0x000000ff
        /*01b0*/ 	.word	0x00000028
        /*01b4*/ 	.short	0x0100
        /*01b6*/ 	.byte	0x04
	.zero		1


	//   ....[11]....
        /*01b8*/ 	.word	0x000006b0
        /*01bc*/ 	.word	0x000000ff
        /*01c0*/ 	.word	0x00000090
        /*01c4*/ 	.short	0x0100
        /*01c6*/ 	.byte	0x04
	.zero		1


	//   ....[12]....
        /*01c8*/ 	.word	0x000006c0
        /*01cc*/ 	.word	0x000000ff
        /*01d0*/ 	.word	0x00000030
        /*01d4*/ 	.short	0x0100
        /*01d6*/ 	.byte	0x04
	.zero		1


	//   ....[13]....
        /*01d8*/ 	.word	0x000006d0
        /*01dc*/ 	.word	0x000000ff
        /*01e0*/ 	.word	0x00000098
        /*01e4*/ 	.short	0x0100
        /*01e6*/ 	.byte	0x04
	.zero		1


	//   ....[14]....
        /*01e8*/ 	.word	0x000006e0
        /*01ec*/ 	.word	0x000000ff
        /*01f0*/ 	.word	0x00000038
        /*01f4*/ 	.short	0x0100
        /*01f6*/ 	.byte	0x04
	.zero		1


	//   ....[15]....
        /*01f8*/ 	.word	0x000006f0
        /*01fc*/ 	.word	0x000000ff
        /*0200*/ 	.word	0x000000a0
        /*0204*/ 	.short	0x0100
        /*0206*/ 	.byte	0x04
	.zero		1


	//   ....[16]....
        /*0208*/ 	.word	0x00000700
        /*020c*/ 	.word	0x000000ff
        /*0210*/ 	.word	0x00000040
        /*0214*/ 	.short	0x0100
        /*0216*/ 	.byte	0x04
	.zero		1


	//   ....[17]....
        /*0218*/ 	.word	0x00000710
        /*021c*/ 	.word	0x000000ff
        /*0220*/ 	.word	0x000000a8
        /*0224*/ 	.short	0x0100
        /*0226*/ 	.byte	0x04
	.zero		1


	//   ....[18]....
        /*0228*/ 	.word	0x00000720
        /*022c*/ 	.word	0x000000ff
        /*0230*/ 	.word	0x00000048
        /*0234*/ 	.short	0x0100
        /*0236*/ 	.byte	0x04
	.zero		1


	//   ....[19]....
        /*0238*/ 	.word	0x00000730
        /*023c*/ 	.word	0x000000ff
        /*0240*/ 	.word	0x000000b0
        /*0244*/ 	.short	0x0100
        /*0246*/ 	.byte	0x04
	.zero		1


	//   ....[20]....
        /*0248*/ 	.word	0x00000740
        /*024c*/ 	.word	0x000000ff
        /*0250*/ 	.word	0x00000050
        /*0254*/ 	.short	0x0100
        /*0256*/ 	.byte	0x04
	.zero		1


	//   ....[21]....
        /*0258*/ 	.word	0x00000750
        /*025c*/ 	.word	0x000000ff
        /*0260*/ 	.word	0x000000b8
        /*0264*/ 	.short	0x0100
        /*0266*/ 	.byte	0x04
	.zero		1


	//   ....[22]....
        /*0268*/ 	.word	0x00000760
        /*026c*/ 	.word	0x000000ff
        /*0270*/ 	.word	0x00000058
        /*0274*/ 	.short	0x0100
        /*0276*/ 	.byte	0x04
	.zero		1


	//   ....[23]....
        /*0278*/ 	.word	0x00000770
        /*027c*/ 	.word	0x000000ff
        /*0280*/ 	.word	0x000000c0
        /*0284*/ 	.short	0x0100
        /*0286*/ 	.byte	0x04
	.zero		1


	//   ....[24]....
        /*0288*/ 	.word	0x00000780
        /*028c*/ 	.word	0x000000ff
        /*0290*/ 	.word	0x00000060
        /*0294*/ 	.short	0x0100
        /*0296*/ 	.byte	0x04
	.zero		1


	//   ....[25]....
        /*0298*/ 	.word	0x00000790
        /*029c*/ 	.word	0x000000ff
        /*02a0*/ 	.word	0x000000c8
        /*02a4*/ 	.short	0x0100
        /*02a6*/ 	.byte	0x04
	.zero		1


	//   ....[26]....
        /*02a8*/ 	.word	0x000008d0
        /*02ac*/ 	.word	0x000000ff
        /*02b0*/ 	.word	0x000000d0
        /*02b4*/ 	.short	0x0100
        /*02b6*/ 	.byte	0x04
	.zero		1


	//   ....[27]....
        /*02b8*/ 	.word	0x000008e0
        /*02bc*/ 	.word	0x000000ff
        /*02c0*/ 	.word	0x000000e0
        /*02c4*/ 	.short	0x0100
        /*02c6*/ 	.byte	0x04
	.zero		1


	//   ....[28]....
        /*02c8*/ 	.word	0x000008f0
        /*02cc*/ 	.word	0x000000ff
        /*02d0*/ 	.word	0x000000d8
        /*02d4*/ 	.short	0x0100
        /*02d6*/ 	.byte	0x04
	.zero		1


	//   ....[29]....
        /*02d8*/ 	.word	0x00000900
        /*02dc*/ 	.word	0x000000ff
        /*02e0*/ 	.word	0x000000e8
        /*02e4*/ 	.short	0x0100
        /*02e6*/ 	.byte	0x04
	.zero		1


	//   ....[30]....
        /*02e8*/ 	.word	0x000009f0
        /*02ec*/ 	.word	0x000000ff
        /*02f0*/ 	.word	0x000000f0
        /*02f4*/ 	.short	0x0100
        /*02f6*/ 	.byte	0x06
	.zero		1


	//   ....[31]....
        /*02f8*/ 	.word	0x00000a00
        /*02fc*/ 	.word	0x000000ff
        /*0300*/ 	.word	0x000000f8
        /*0304*/ 	.short	0x0100
        /*0306*/ 	.byte	0x06
	.zero		1


	//   ....[32]....
        /*0308*/ 	.word	0x00000b40
        /*030c*/ 	.word	0x000000ff
        /*0310*/ 	.word	0x00000100
        /*0314*/ 	.short	0x0100
        /*0316*/ 	.byte	0x06
	.zero		1


	//   ....[33]....
        /*0318*/ 	.word	0x00000b50
        /*031c*/ 	.word	0x000000ff
        /*0320*/ 	.word	0x00000110
        /*0324*/ 	.short	0x0100
        /*0326*/ 	.byte	0x06
	.zero		1


	//   ....[34]....
        /*0328*/ 	.word	0x00000b60
        /*032c*/ 	.word	0x000000ff
        /*0330*/ 	.word	0x00000108
        /*0334*/ 	.short	0x0100
        /*0336*/ 	.byte	0x06
	.zero		1


	//   ....[35]....
        /*0338*/ 	.word	0x00000b70
        /*033c*/ 	.word	0x000000ff
        /*0340*/ 	.word	0x00000118
        /*0344*/ 	.short	0x0100
        /*0346*/ 	.byte	0x06
	.zero		1


	//   ....[36]....
        /*0348*/ 	.word	0x00000ca0
        /*034c*/ 	.word	0x000000ff
        /*0350*/ 	.word	0x00000120
        /*0354*/ 	.short	0x0100
        /*0356*/ 	.byte	0x04
	.zero		1


	//   ....[37]....
        /*0358*/ 	.word	0x00000cb0
        /*035c*/ 	.word	0x000000ff
        /*0360*/ 	.word	0x00000140
        /*0364*/ 	.short	0x0100
        /*0366*/ 	.byte	0x04
	.zero		1


	//   ....[38]....
        /*0368*/ 	.word	0x00000cc0
        /*036c*/ 	.word	0x000000ff
        /*0370*/ 	.word	0x00000128
        /*0374*/ 	.short	0x0100
        /*0376*/ 	.byte	0x04
	.zero		1


	//   ....[39]....
        /*0378*/ 	.word	0x00000cd0
        /*037c*/ 	.word	0x000000ff
        /*0380*/ 	.word	0x00000148
        /*0384*/ 	.short	0x0100
        /*0386*/ 	.byte	0x04
	.zero		1


	//   ....[40]....
        /*0388*/ 	.word	0x00000ce0
        /*038c*/ 	.word	0x000000ff
        /*0390*/ 	.word	0x00000130
        /*0394*/ 	.short	0x0100
        /*0396*/ 	.byte	0x04
	.zero		1


	//   ....[41]....
        /*0398*/ 	.word	0x00000cf0
        /*039c*/ 	.word	0x000000ff
        /*03a0*/ 	.word	0x00000150
        /*03a4*/ 	.short	0x0100
        /*03a6*/ 	.byte	0x04
	.zero		1


	//   ....[42]....
        /*03a8*/ 	.word	0x00000d00
        /*03ac*/ 	.word	0x000000ff
        /*03b0*/ 	.word	0x00000138
        /*03b4*/ 	.short	0x0100
        /*03b6*/ 	.byte	0x04
	.zero		1


	//   ....[43]....
        /*03b8*/ 	.word	0x00000d10
        /*03bc*/ 	.word	0x000000ff
        /*03c0*/ 	.word	0x00000158
        /*03c4*/ 	.short	0x0100
        /*03c6*/ 	.byte	0x04
	.zero		1


	//   ....[44]....
        /*03c8*/ 	.word	0x00000e00
        /*03cc*/ 	.word	0x000000ff
        /*03d0*/ 	.word	0x00000160
        /*03d4*/ 	.short	0x0100
        /*03d6*/ 	.byte	0x04
	.zero		1


	//   ....[45]....
        /*03d8*/ 	.word	0x00000e10
        /*03dc*/ 	.word	0x000000ff
        /*03e0*/ 	.word	0x00000170
        /*03e4*/ 	.short	0x0100
        /*03e6*/ 	.byte	0x04
	.zero		1


	//   ....[46]....
        /*03e8*/ 	.word	0x00000e20
        /*03ec*/ 	.word	0x000000ff
        /*03f0*/ 	.word	0x00000168
        /*03f4*/ 	.short	0x0100
        /*03f6*/ 	.byte	0x04
	.zero		1


	//   ....[47]....
        /*03f8*/ 	.word	0x00000e30
        /*03fc*/ 	.word	0x000000ff
        /*0400*/ 	.word	0x00000178
        /*0404*/ 	.short	0x0100
        /*0406*/ 	.byte	0x04
	.zero		1


	//   ....[48]....
        /*0408*/ 	.word	0x00001990
        /*040c*/ 	.word	0x00000000
        /*0410*/ 	.word	0x00000170
        /*0414*/ 	.short	0x010a
        /*0416*/ 	.byte	0xff
	.zero		1


	//   ....[49]....
        /*0418*/ 	.word	0x000019b0
        /*041c*/ 	.word	0x00000000
        /*0420*/ 	.word	0x00000160
        /*0424*/ 	.short	0x0101
        /*0426*/ 	.byte	0xff
	.zero		1


	//   ....[50]....
        /*0428*/ 	.word	0x00001a70
        /*042c*/ 	.word	0x000000ff
        /*0430*/ 	.word	0x00000068
        /*0434*/ 	.short	0x010a
        /*0436*/ 	.byte	0x06
	.zero		1


	//   ....[51]....
        /*0438*/ 	.word	0x00001af0
        /*043c*/ 	.word	0x000000ff
        /*0440*/ 	.word	0x00000068
        /*0444*/ 	.short	0x010a
        /*0446*/ 	.byte	0x21
	.zero		1


	//   ....[52]....
        /*0448*/ 	.word	0x00001c80
        /*044c*/ 	.word	0x000000ff
        /*0450*/ 	.word	0x00000068
        /*0454*/ 	.short	0x010a
        /*0456*/ 	.byte	0x06
	.zero		1


	//   ....[53]....
        /*0458*/ 	.word	0x00001db0
        /*045c*/ 	.word	0x000000ff
        /*0460*/ 	.word	0x000000f8
        /*0464*/ 	.short	0x0101
        /*0466*/ 	.byte	0x0f
	.zero		1


	//   ....[54]....
        /*0468*/ 	.word	0x00001dd0
        /*046c*/ 	.word	0x000000ff
        /*0470*/ 	.word	0x00000068
        /*0474*/ 	.short	0x010a
        /*0476*/ 	.byte	0x06
	.zero		1


	//   ....[55]....
        /*0478*/ 	.word	0x00001e50
        /*047c*/ 	.word	0x000000ff
        /*0480*/ 	.word	0x00000068
        /*0484*/ 	.short	0x010a
        /*0486*/ 	.byte	0x09
	.zero		1


	//   ....[56]....
        /*0488*/ 	.word	0x00001fe0
        /*048c*/ 	.word	0x000000ff
        /*0490*/ 	.word	0x00000068
        /*0494*/ 	.short	0x010a
        /*0496*/ 	.byte	0x07
	.zero		1


	//   ....[57]....
        /*0498*/ 	.word	0x00002120
        /*049c*/ 	.word	0x00000003
        /*04a0*/ 	.word	0x00000100
        /*04a4*/ 	.short	0x010a
        /*04a6*/ 	.byte	0xff
	.zero		1


	//   ....[58]....
        /*04a8*/ 	.word	0x00002270
        /*04ac*/ 	.word	0x00000000
        /*04b0*/ 	.word	0x00000000
        /*04b4*/ 	.short	0x0101
        /*04b6*/ 	.byte	0xff
	.zero		1


	//   ....[59]....
        /*04b8*/ 	.word	0x00002810
        /*04bc*/ 	.word	0x000000ff
        /*04c0*/ 	.word	0x00000000
        /*04c4*/ 	.short	0x010a
        /*04c6*/ 	.byte	0x04
	.zero		1


	//   ....[60]....
        /*04c8*/ 	.word	0x000028a0
        /*04cc*/ 	.word	0x000000ff
        /*04d0*/ 	.word	0x00000000
        /*04d4*/ 	.short	0x010a
        /*04d6*/ 	.byte	0x05
	.zero		1


	//   ....[61]....
        /*04d8*/ 	.word	0x00002930
        /*04dc*/ 	.word	0x000000ff
        /*04e0*/ 	.word	0x00000000
        /*04e4*/ 	.short	0x010a
        /*04e6*/ 	.byte	0x05
	.zero		1


	//   ....[62]....
        /*04e8*/ 	.word	0x000029c0
        /*04ec*/ 	.word	0x000000ff
        /*04f0*/ 	.word	0x00000000
        /*04f4*/ 	.short	0x010a
        /*04f6*/ 	.byte	0x05
	.zero		1


	//   ....[63]....
        /*04f8*/ 	.word	0x00002a50
        /*04fc*/ 	.word	0x000000ff
        /*0500*/ 	.word	0x00000000
        /*0504*/ 	.short	0x010a
        /*0506*/ 	.byte	0x05
	.zero		1


	//   ....[64]....
        /*0508*/ 	.word	0x00002ae0
        /*050c*/ 	.word	0x000000ff
        /*0510*/ 	.word	0x00000000
        /*0514*/ 	.short	0x010a
        /*0516*/ 	.byte	0x05
	.zero		1


	//   ....[65]....
        /*0518*/ 	.word	0x00002b70
        /*051c*/ 	.word	0x000000ff
        /*0520*/ 	.word	0x00000000
        /*0524*/ 	.short	0x010a
        /*0526*/ 	.byte	0x05
	.zero		1


	//   ....[66]....
        /*0528*/ 	.word	0x00002c00
        /*052c*/ 	.word	0x000000ff
        /*0530*/ 	.word	0x00000000
        /*0534*/ 	.short	0x010a
        /*0536*/ 	.byte	0x05
	.zero		1


	//   ....[67]....
        /*0538*/ 	.word	0x00002c90
        /*053c*/ 	.word	0x000000ff
        /*0540*/ 	.word	0x00000000
        /*0544*/ 	.short	0x010a
        /*0546*/ 	.byte	0x05
	.zero		1


	//   ....[68]....
        /*0548*/ 	.word	0x00002d20
        /*054c*/ 	.word	0x000000ff
        /*0550*/ 	.word	0x00000000
        /*0554*/ 	.short	0x010a
        /*0556*/ 	.byte	0x05
	.zero		1


	//   ....[69]....
        /*0558*/ 	.word	0x00002db0
        /*055c*/ 	.word	0x000000ff
        /*0560*/ 	.word	0x00000000
        /*0564*/ 	.short	0x010a
        /*0566*/ 	.byte	0x05
	.zero		1


	//   ....[70]....
        /*0568*/ 	.word	0x00002e40
        /*056c*/ 	.word	0x000000ff
        /*0570*/ 	.word	0x00000000
        /*0574*/ 	.short	0x010a
        /*0576*/ 	.byte	0x05
	.zero		1


	//   ....[71]....
        /*0578*/ 	.word	0x00002ee0
        /*057c*/ 	.word	0x00000000
        /*0580*/ 	.word	0x00000000
        /*0584*/ 	.short	0x010a
        /*0586*/ 	.byte	0xff
	.zero		1


	//   ....[72]....
        /*0588*/ 	.word	0x00003000
        /*058c*/ 	.word	0x00000002
        /*0590*/ 	.word	0x00000160
        /*0594*/ 	.short	0x010a
        /*0596*/ 	.byte	0xff
	.zero		1


	//   ....[73]....
        /*0598*/ 	.word	0x00003060
        /*059c*/ 	.word	0x00000004
        /*05a0*/ 	.word	0x00000000
        /*05a4*/ 	.short	0x0101
        /*05a6*/ 	.byte	0xff
	.zero		1


	//   ....[74]....
        /*05a8*/ 	.word	0x00003080
        /*05ac*/ 	.word	0x000000ff
        /*05b0*/ 	.word	0x00000110
        /*05b4*/ 	.short	0x010a
        /*05b6*/ 	.byte	0x04
	.zero		1


	//   ....[75]....
        /*05b8*/ 	.word	0x000031a0
        /*05bc*/ 	.word	0x00000002
        /*05c0*/ 	.word	0x00000100
        /*05c4*/ 	.short	0x010a
        /*05c6*/ 	.byte	0xff
	.zero		1


	//   ....[76]....
        /*05c8*/ 	.word	0x000032b0
        /*05cc*/ 	.word	0x00000002
        /*05d0*/ 	.word	0x00000000
        /*05d4*/ 	.short	0x0101
        /*05d6*/ 	.byte	0xff
	.zero		1


	//   ....[77]....
        /*05d8*/ 	.word	0x00003340
        /*05dc*/ 	.word	0x000000ff
        /*05e0*/ 	.word	0x00000110
        /*05e4*/ 	.short	0x0106
        /*05e6*/ 	.byte	0x04
	.zero		1


	//   ....[78]....
        /*05e8*/ 	.word	0x00003360
        /*05ec*/ 	.word	0x000000ff
        /*05f0*/ 	.word	0x00000110
        /*05f4*/ 	.short	0x010a
        /*05f6*/ 	.byte	0x04
	.zero		1


	//   ....[79]....
        /*05f8*/ 	.word	0x000033f0
        /*05fc*/ 	.word	0x000000ff
        /*0600*/ 	.word	0x00000110
        /*0604*/ 	.short	0x0106
        /*0606*/ 	.byte	0x06
	.zero		1


	//   ....[80]....
        /*0608*/ 	.word	0x00003430
        /*060c*/ 	.word	0x00000000
        /*0610*/ 	.word	0x00000110
        /*0614*/ 	.short	0x010a
        /*0616*/ 	.byte	0xff
	.zero		1


	//   ....[81]....
        /*0618*/ 	.word	0x00003940
        /*061c*/ 	.word	0x00000000
        /*0620*/ 	.word	0x00000100
        /*0624*/ 	.short	0x010a
        /*0626*/ 	.byte	0xff
	.zero		1


	//   ....[82]....
        /*0628*/ 	.word	0x00003a40
        /*062c*/ 	.word	0x00000003
        /*0630*/ 	.word	0x00000000
        /*0634*/ 	.short	0x0101
        /*0636*/ 	.byte	0xff
	.zero		1


	//   ....[83]....
        /*0638*/ 	.word	0x00003a50
        /*063c*/ 	.word	0x000000ff
        /*0640*/ 	.word	0x00000000
        /*0644*/ 	.short	0x010a
        /*0646*/ 	.byte	0x05
	.zero		1


	//   ....[84]....
        /*0648*/ 	.word	0x00003ad0
        /*064c*/ 	.word	0x000000ff
        /*0650*/ 	.word	0x00000140
        /*0654*/ 	.short	0x010a
        /*0656*/ 	.byte	0x17
	.zero		1


	//   ....[85]....
        /*0658*/ 	.word	0x00003ba0
        /*065c*/ 	.word	0x000000ff
        /*0660*/ 	.word	0x00000000
        /*0664*/ 	.short	0x010a
        /*0666*/ 	.byte	0x07
	.zero		1


	//   ....[86]....
        /*0668*/ 	.word	0x00003ce0
        /*066c*/ 	.word	0x000000ff
        /*0670*/ 	.word	0x00000000
        /*0674*/ 	.short	0x010a
        /*0676*/ 	.byte	0x06
	.zero		1


	//   ....[87]....
        /*0678*/ 	.word	0x00003ed0
        /*067c*/ 	.word	0x000000ff
        /*0680*/ 	.word	0x00000000
        /*0684*/ 	.short	0x010a
        /*0686*/ 	.byte	0x04
	.zero		1


	//   ....[88]....
        /*0688*/ 	.word	0x00003f60
        /*068c*/ 	.word	0x000000ff
        /*0690*/ 	.word	0x00000000
        /*0694*/ 	.short	0x010a
        /*0696*/ 	.byte	0x05
	.zero		1


	//   ....[89]....
        /*0698*/ 	.word	0x00003ff0
        /*069c*/ 	.word	0x000000ff
        /*06a0*/ 	.word	0x00000000
        /*06a4*/ 	.short	0x010a
        /*06a6*/ 	.byte	0x05
	.zero		1


	//   ....[90]....
        /*06a8*/ 	.word	0x00004080
        /*06ac*/ 	.word	0x000000ff
        /*06b0*/ 	.word	0x00000000
        /*06b4*/ 	.short	0x010a
        /*06b6*/ 	.byte	0x04
	.zero		1


	//   ....[91]....
        /*06b8*/ 	.word	0x00004560
        /*06bc*/ 	.word	0x00000003
        /*06c0*/ 	.word	0x00000100
        /*06c4*/ 	.short	0x010a
        /*06c6*/ 	.byte	0xff
	.zero		1


	//   ....[92]....
        /*06c8*/ 	.word	0x000046d0
        /*06cc*/ 	.word	0x00000000
        /*06d0*/ 	.word	0x00000000
        /*06d4*/ 	.short	0x0101
        /*06d6*/ 	.byte	0xff
	.zero		1


	//   ....[93]....
        /*06d8*/ 	.word	0x00004b80
        /*06dc*/ 	.word	0x000000ff
        /*06e0*/ 	.word	0x000000f8
        /*06e4*/ 	.short	0x010a
        /*06e6*/ 	.byte	0x06
	.zero		1


	//   ....[94]....
        /*06e8*/ 	.word	0x00004d50
        /*06ec*/ 	.word	0x000000ff
        /*06f0*/ 	.word	0x000000e0
        /*06f4*/ 	.short	0x010a
        /*06f6*/ 	.byte	0x07
	.zero		1


	//   ....[95]....
        /*06f8*/ 	.word	0x00005110
        /*06fc*/ 	.word	0x000000ff
        /*0700*/ 	.word	0x000000d0
        /*0704*/ 	.short	0x010b
        /*0706*/ 	.byte	0x07
	.zero		1


	//   ....[96]....
        /*0708*/ 	.word	0x00005120
        /*070c*/ 	.word	0x000000ff
        /*0710*/ 	.word	0x00000000
        /*0714*/ 	.short	0x0101
        /*0716*/ 	.byte	0x04
	.zero		1


	//   ....[97]....
        /*0718*/ 	.word	0x00005170
        /*071c*/ 	.word	0x000000ff
        /*0720*/ 	.word	0x00000000
        /*0724*/ 	.short	0x010a
        /*0726*/ 	.byte	0x04
	.zero		1


	//   ....[98]....
        /*0728*/ 	.word	0x00005210
        /*072c*/ 	.word	0x00000000
        /*0730*/ 	.word	0x00000000
        /*0734*/ 	.short	0x010a
        /*0736*/ 	.byte	0xff
	.zero		1


	//   ....[99]....
        /*0738*/ 	.word	0x00005540
        /*073c*/ 	.word	0x00000008
        /*0740*/ 	.word	0x00000100
        /*0744*/ 	.short	0x010a
        /*0746*/ 	.byte	0xff
	.zero		1


	//   ....[100]....
        /*0748*/ 	.word	0x000056c0
        /*074c*/ 	.word	0x00000000
        /*0750*/ 	.word	0x00000000
        /*0754*/ 	.short	0x0101
        /*0756*/ 	.byte	0xff
	.zero		1


	//   ....[101]....
        /*0758*/ 	.word	0x000061c0
        /*075c*/ 	.word	0x00000000
        /*0760*/ 	.word	0x000000d0
        /*0764*/ 	.short	0x010a
        /*0766*/ 	.byte	0xff
	.zero		1


	//   ....[102]....
        /*0768*/ 	.word	0x00006200
        /*076c*/ 	.word	0x00000097
        /*0770*/ 	.word	0x00000120
        /*0774*/ 	.short	0x010a
        /*0776*/ 	.byte	0xff
	.zero		1


	//   ....[103]....
        /*0778*/ 	.word	0x00006300
        /*077c*/ 	.word	0x00000000
        /*0780*/ 	.word	0x000000d0
        /*0784*/ 	.short	0x010a
        /*0786*/ 	.byte	0xff
	.zero		1


	//   ....[104]....
        /*0788*/ 	.word	0x00006610
        /*078c*/ 	.word	0x00000097
        /*0790*/ 	.word	0x00000120
        /*0794*/ 	.short	0x010a
        /*0796*/ 	.byte	0xff
	.zero		1


	//   ....[105]....
        /*0798*/ 	.word	0x00006f70
        /*079c*/ 	.word	0x000000ff
        /*07a0*/ 	.word	0x00000000
        /*07a4*/ 	.short	0x0101
        /*07a6*/ 	.byte	0x04
	.zero		1


	//   ....[106]....
        /*07a8*/ 	.word	0x00008380
        /*07ac*/ 	.word	0x00000000
        /*07b0*/ 	.word	0x00000000
        /*07b4*/ 	.short	0x0101
        /*07b6*/ 	.byte	0xff
	.zero		1


	//   ....[107]....
        /*07b8*/ 	.word	0x00008620
        /*07bc*/ 	.word	0x00000000
        /*07c0*/ 	.word	0x00000170
        /*07c4*/ 	.short	0x010a
        /*07c6*/ 	.byte	0xff
	.zero		1


	//   ....[108]....
        /*07c8*/ 	.word	0x00008680
        /*07cc*/ 	.word	0x00000000
        /*07d0*/ 	.word	0x00000068
        /*07d4*/ 	.short	0x010a
        /*07d6*/ 	.byte	0xff
	.zero		1


	//   ....[109]....
        /*07d8*/ 	.word	0x000086e0
        /*07dc*/ 	.word	0x00000000
        /*07e0*/ 	.word	0x00000068
        /*07e4*/ 	.short	0x010a
        /*07e6*/ 	.byte	0xff
	.zero		1


	//   ....[110]....
        /*07e8*/ 	.word	0x00008730
        /*07ec*/ 	.word	0x00000003
        /*07f0*/ 	.word	0x00000100
        /*07f4*/ 	.short	0x010a
        /*07f6*/ 	.byte	0xff
	.zero		1


	//   ....[111]....
        /*07f8*/ 	.word	0x00008790
        /*07fc*/ 	.word	0x00000000
        /*0800*/ 	.word	0x00000000
        /*0804*/ 	.short	0x010a
        /*0806*/ 	.byte	0xff
	.zero		1


	//   ....[112]....
        /*0808*/ 	.word	0x000087f0
        /*080c*/ 	.word	0x00000000
        /*0810*/ 	.word	0x00000000
        /*0814*/ 	.short	0x010a
        /*0816*/ 	.byte	0xff
	.zero		1


	//   ....[113]....
        /*0818*/ 	.word	0x00008850
        /*081c*/ 	.word	0x00000000
        /*0820*/ 	.word	0x00000000
        /*0824*/ 	.short	0x010a
        /*0826*/ 	.byte	0xff
	.zero		1


	//   ....[114]....
        /*0828*/ 	.word	0x000088b0
        /*082c*/ 	.word	0x00000000
        /*0830*/ 	.word	0x00000000
        /*0834*/ 	.short	0x010a
        /*0836*/ 	.byte	0xff
	.zero		1


	//   ....[115]....
        /*0838*/ 	.word	0x00008910
        /*083c*/ 	.word	0x00000000
        /*0840*/ 	.word	0x00000000
        /*0844*/ 	.short	0x010a
        /*0846*/ 	.byte	0xff
	.zero		1


	//   ....[116]....
        /*0848*/ 	.word	0x00008970
        /*084c*/ 	.word	0x00000000
        /*0850*/ 	.word	0x00000000
        /*0854*/ 	.short	0x010a
        /*0856*/ 	.byte	0xff
	.zero		1


	//   ....[117]....
        /*0858*/ 	.word	0x000089d0
        /*085c*/ 	.word	0x00000000
        /*0860*/ 	.word	0x00000000
        /*0864*/ 	.short	0x010a
        /*0866*/ 	.byte	0xff
	.zero		1


	//   ....[118]....
        /*0868*/ 	.word	0x00008a30
        /*086c*/ 	.word	0x00000000
        /*0870*/ 	.word	0x00000000
        /*0874*/ 	.short	0x010a
        /*0876*/ 	.byte	0xff
	.zero		1


	//   ....[119]....
        /*0878*/ 	.word	0x00008a90
        /*087c*/ 	.word	0x00000000
        /*0880*/ 	.word	0x00000000
        /*0884*/ 	.short	0x010a
        /*0886*/ 	.byte	0xff
	.zero		1


	//   ....[120]....
        /*0888*/ 	.word	0x00008af0
        /*088c*/ 	.word	0x00000000
        /*0890*/ 	.word	0x00000000
        /*0894*/ 	.short	0x010a
        /*0896*/ 	.byte	0xff
	.zero		1


	//   ....[121]....
        /*0898*/ 	.word	0x00008b50
        /*089c*/ 	.word	0x00000000
        /*08a0*/ 	.word	0x00000000
        /*08a4*/ 	.short	0x010a
        /*08a6*/ 	.byte	0xff
	.zero		1


	//   ....[122]....
        /*08a8*/ 	.word	0x00008bb0
        /*08ac*/ 	.word	0x00000000
        /*08b0*/ 	.word	0x00000000
        /*08b4*/ 	.short	0x010a
        /*08b6*/ 	.byte	0xff
	.zero		1


	//   ....[123]....
        /*08b8*/ 	.word	0x00008c00
        /*08bc*/ 	.word	0x00000002
        /*08c0*/ 	.word	0x00000160
        /*08c4*/ 	.short	0x010a
        /*08c6*/ 	.byte	0xff
	.zero		1


	//   ....[124]....
        /*08c8*/ 	.word	0x00008c60
        /*08cc*/ 	.word	0x00000002
        /*08d0*/ 	.word	0x00000110
        /*08d4*/ 	.short	0x010a
        /*08d6*/ 	.byte	0xff
	.zero		1


	//   ....[125]....
        /*08d8*/ 	.word	0x00008cb0
        /*08dc*/ 	.word	0x00000002
        /*08e0*/ 	.word	0x00000100
        /*08e4*/ 	.short	0x010a
        /*08e6*/ 	.byte	0xff
	.zero		1


	//   ....[126]....
        /*08e8*/ 	.word	0x00008d10
        /*08ec*/ 	.word	0x00000000
        /*08f0*/ 	.word	0x00000110
        /*08f4*/ 	.short	0x010a
        /*08f6*/ 	.byte	0xff
	.zero		1


	//   ....[127]....
        /*08f8*/ 	.word	0x00008d60
        /*08fc*/ 	.word	0x00000000
        /*0900*/ 	.word	0x00000100
        /*0904*/ 	.short	0x010a
        /*0906*/ 	.byte	0xff
	.zero		1


	//   ....[128]....
        /*0908*/ 	.word	0x00008dc0
        /*090c*/ 	.word	0x00000003
        /*0910*/ 	.word	0x00000140
        /*0914*/ 	.short	0x010a
        /*0916*/ 	.byte	0xff
	.zero		1


	//   ....[129]....
        /*0918*/ 	.word	0x00008e20
        /*091c*/ 	.word	0x00000000
        /*0920*/ 	.word	0x00000000
        /*0924*/ 	.short	0x010a
        /*0926*/ 	.byte	0xff
	.zero		1


	//   ....[130]....
        /*0928*/ 	.word	0x00008e80
        /*092c*/ 	.word	0x00000000
        /*0930*/ 	.word	0x00000000
        /*0934*/ 	.short	0x010a
        /*0936*/ 	.byte	0xff
	.zero		1


	//   ....[131]....
        /*0938*/ 	.word	0x00008ee0
        /*093c*/ 	.word	0x00000000
        /*0940*/ 	.word	0x00000000
        /*0944*/ 	.short	0x010a
        /*0946*/ 	.byte	0xff
	.zero		1


	//   ....[132]....
        /*0948*/ 	.word	0x00008f40
        /*094c*/ 	.word	0x00000000
        /*0950*/ 	.word	0x00000000
        /*0954*/ 	.short	0x010a
        /*0956*/ 	.byte	0xff
	.zero		1


	//   ....[133]....
        /*0958*/ 	.word	0x00008fa0
        /*095c*/ 	.word	0x00000000
        /*0960*/ 	.word	0x00000000
        /*0964*/ 	.short	0x010a
        /*0966*/ 	.byte	0xff
	.zero		1


	//   ....[134]....
        /*0968*/ 	.word	0x00008ff0
        /*096c*/ 	.word	0x00000003
        /*0970*/ 	.word	0x00000100
        /*0974*/ 	.short	0x010a
        /*0976*/ 	.byte	0xff
	.zero		1


	//   ....[135]....
        /*0978*/ 	.word	0x00009050
        /*097c*/ 	.word	0x00000000
        /*0980*/ 	.word	0x000000f8
        /*0984*/ 	.short	0x010a
        /*0986*/ 	.byte	0xff
	.zero		1


	//   ....[136]....
        /*0988*/ 	.word	0x000090b0
        /*098c*/ 	.word	0x00000003
        /*0990*/ 	.word	0x000000e0
        /*0994*/ 	.short	0x010a
        /*0996*/ 	.byte	0xff
	.zero		1


	//   ....[137]....
        /*0998*/ 	.word	0x00009110
        /*099c*/ 	.word	0x00000000
        /*09a0*/ 	.word	0x00000000
        /*09a4*/ 	.short	0x010a
        /*09a6*/ 	.byte	0xff
	.zero		1


	//   ....[138]....
        /*09a8*/ 	.word	0x00009160
        /*09ac*/ 	.word	0x00000008
        /*09b0*/ 	.word	0x00000100
        /*09b4*/ 	.short	0x010a
        /*09b6*/ 	.byte	0xff
	.zero		1


	//   ....[139]....
        /*09b8*/ 	.word	0x000091b0
        /*09bc*/ 	.word	0x00000000
        /*09c0*/ 	.word	0x000000d0
        /*09c4*/ 	.short	0x010a
        /*09c6*/ 	.byte	0xff
	.zero		1


	//   ....[140]....
        /*09c8*/ 	.word	0x00009200
        /*09cc*/ 	.word	0x00000097
        /*09d0*/ 	.word	0x00000120
        /*09d4*/ 	.short	0x010a
        /*09d6*/ 	.byte	0xff
	.zero		1


	//----- nvinfo : EIATTR_NUM_MBARRIERS
	.align		4
.L_47:
        /*09d8*/ 	.byte	0x03, 0x38
        /*09da*/ 	.short	0x0030


	//----- nvinfo : EIATTR_EXIT_INSTR_OFFSETS
	.align		4
        /*09dc*/ 	.byte	0x04, 0x1c
        /*09de*/ 	.short	(.L_49 - .L_48)


	//   ....[0]....
.L_48:
        /*09e0*/ 	.word	0x00002f10


	//   ....[1]....
        /*09e4*/ 	.word	0x00003400


	//   ....[2]....
        /*09e8*/ 	.word	0x00003460


	//   ....[3]....
        /*09ec*/ 	.word	0x000042e0


	//   ....[4]....
        /*09f0*/ 	.word	0x00005240


	//   ....[5]....
        /*09f4*/ 	.word	0x00005280


	//   ....[6]....
        /*09f8*/ 	.word	0x00008530


	//   ....[7]....
        /*09fc*/ 	.word	0x000085b0


	//   ....[8]....
        /*0a00*/ 	.word	0x000085e0


	//   ....[9]....
        /*0a04*/ 	.word	0x00008610


	//----- nvinfo : EIATTR_MAX_THREADS
	.align		4
.L_49:
        /*0a08*/ 	.byte	0x04, 0x05
        /*0a0a*/ 	.short	(.L_51 - .L_50)
.L_50:
        /*0a0c*/ 	.word	0x00000100
        /*0a10*/ 	.word	0x00000001
        /*0a14*/ 	.word	0x00000001


	//----- nvinfo : EIATTR_CRS_STACK_SIZE
	.align		4
.L_51:
        /*0a18*/ 	.byte	0x04, 0x1e
        /*0a1a*/ 	.short	(.L_53 - .L_52)
.L_52:
        /*0a1c*/ 	.word	0x00000000


	//----- nvinfo : EIATTR_CBANK_PARAM_SIZE
	.align		4
.L_53:
        /*0a20*/ 	.byte	0x03, 0x19
        /*0a22*/ 	.short	0x0800


	//----- nvinfo : EIATTR_PARAM_CBANK
	.align		4
        /*0a24*/ 	.byte	0x04, 0x0a
        /*0a26*/ 	.short	(.L_55 - .L_54)
	.align		4
.L_54:
        /*0a28*/ 	.word	index@(.nv.constant0._ZN7cutlass13device_kernelINS_4gemm6kernel13GemmUniversalIN4cute5tupleIJiiiiEEENS1_10collective13CollectiveMmaINS1_35MainloopSm100TmaUmmaWarpSpecializedILi13ELi2ELi4ENS5_IJNS4_1CILi2EEENSA_ILi1EEESC_EEEEENS5_IJNSA_ILi64EEENSA_ILi160EEENSA_ILi32EEEEEENS_6half_tENS5_IJlSC_lEEESJ_SK_NS4_8TiledMMAINS4_8MMA_AtomIJNS4_20SM100_MMA_F16BF16_SSISJ_SJ_fLi64ELi160ELNS4_4UMMA5MajorE0ELSP_0ELNSO_7ScaleInE0ELSQ_0EEEEEENS4_6LayoutINS5_IJSC_SC_SC_EEENS5_IJNSA_ILi0EEESV_SV_EEEEENS5_IJNS4_10UnderscoreESY_SY_EEEEENS4_13SM90_TMA_LOADENS4_14ComposedLayoutINS4_7SwizzleILi2ELi4ELi3EEENS4_18smem_ptr_flag_bitsILi16EEENST_INS5_IJNSA_ILi8EEESH_EEENS5_IJSH_SC_EEEEEEEvNS4_8identityENS4_23SM90_TMA_LOAD_MULTICASTES1B_vS1C_EENS_8epilogue10collective18CollectiveEpilogueINS1F_23Sm100TmaWarpSpecializedILi2ELi1ELi80ELb1ELb0EEEJSI_NS5_IJNST_ISF_SC_EENST_ISG_SC_EEEEESJ_SK_SJ_SK_NS1F_6fusion15FusionCallbacksIS1J_NS1N_17LinearCombinationISJ_fSJ_fLNS_15FloatRoundStyleE2EEESI_S1M_JEEENS4_5SM1004TMEM4LOAD26SM100_TMEM_LOAD_16dp256b4xES11_S1B_NS4_17SM75_U32x4_LDSM_NENS4_14SM90_TMA_STOREES1B_NS4_17SM90_U32x4_STSM_NENS4_39AutoVectorizingCopyWithAssumedAlignmentILi128EEEEEEvvEEEEvNT_6ParamsE)
        /*0a2c*/ 	.short	0x0380
        /*0a2e*/ 	.short	0x0800


	//----- nvinfo : EIATTR_SW_WAR
	.align		4
.L_55:
        /*0a30*/ 	.byte	0x04, 0x36
        /*0a32*/ 	.short	(.L_57 - .L_56)
.L_56:
        /*0a34*/ 	.word	0x00000008
.L_57:


//--------------------- .nv.callgraph             --------------------------
	.section	.nv.callgraph,"",@"SHT_CUDA_CALLGRAPH"
	.align	4
	.sectionentsize	8
	.align		4
        /*0000*/ 	.word	0x00000000
	.align		4
        /*0004*/ 	.word	0xffffffff
	.align		4
        /*0008*/ 	.word	index@(_ZN7cutlass13device_kernelINS_4gemm6kernel13GemmUniversalIN4cute5tupleIJiiiiEEENS1_10collective13CollectiveMmaINS1_35MainloopSm100TmaUmmaWarpSpecializedILi13ELi2ELi4ENS5_IJNS4_1CILi2EEENSA_ILi1EEESC_EEEEENS5_IJNSA_ILi64EEENSA_ILi160EEENSA_ILi32EEEEEENS_6half_tENS5_IJlSC_lEEESJ_SK_NS4_8TiledMMAINS4_8MMA_AtomIJNS4_20SM100_MMA_F16BF16_SSISJ_SJ_fLi64ELi160ELNS4_4UMMA5MajorE0ELSP_0ELNSO_7ScaleInE0ELSQ_0EEEEEENS4_6LayoutINS5_IJSC_SC_SC_EEENS5_IJNSA_ILi0EEESV_SV_EEEEENS5_IJNS4_10UnderscoreESY_SY_EEEEENS4_13SM90_TMA_LOADENS4_14ComposedLayoutINS4_7SwizzleILi2ELi4ELi3EEENS4_18smem_ptr_flag_bitsILi16EEENST_INS5_IJNSA_ILi8EEESH_EEENS5_IJSH_SC_EEEEEEEvNS4_8identityENS4_23SM90_TMA_LOAD_MULTICASTES1B_vS1C_EENS_8epilogue10collective18CollectiveEpilogueINS1F_23Sm100TmaWarpSpecializedILi2ELi1ELi80ELb1ELb0EEEJSI_NS5_IJNST_ISF_SC_EENST_ISG_SC_EEEEESJ_SK_SJ_SK_NS1F_6fusion15FusionCallbacksIS1J_NS1N_17LinearCombinationISJ_fSJ_fLNS_15FloatRoundStyleE2EEESI_S1M_JEEENS4_5SM1004TMEM4LOAD26SM100_TMEM_LOAD_16dp256b4xES11_S1B_NS4_17SM75_U32x4_LDSM_NENS4_14SM90_TMA_STOREES1B_NS4_17SM90_U32x4_STSM_NENS4_39AutoVectorizingCopyWithAssumedAlignmentILi128EEEEEEvvEEEEvNT_6ParamsE)
	.align		4
        /*000c*/ 	.word	index@(__assertfail)
	.align		4
        /*0010*/ 	.word	0x00000000
	.align		4
        /*0014*/ 	.word	0xfffffffe
	.align		4
        /*0018*/ 	.word	0x00000000
	.align		4
        /*001c*/ 	.word	0xfffffffd
	.align		4
        /*0020*/ 	.word	0x00000000
	.align		4
        /*0024*/ 	.word	0xfffffffc


//--------------------- .nv.constant4             --------------------------
	.section	.nv.constant4,"a",@progbits
	.align	8
	.align		8
.nv.constant4:
        /*0000*/ 	.dword	__assertfail
	.align		8
        /*0008*/ 	.dword	__unnamed_1
	.align		8
        /*0010*/ 	.dword	__unnamed_2
	.align		8
        /*0018*/ 	.dword	_ZN40_INTERNAL_e47cdfd5_4_k_cu_c8aeb1ce_238184cuda3std3__45__cpo5beginE
	.align		8
        /*0020*/ 	.dword	_ZN40_INTERNAL_e47cdfd5_4_k_cu_c8aeb1ce_238184cuda3std3__45__cpo3endE
	.align		8
        /*0028*/ 	.dword	_ZN40_INTERNAL_e47cdfd5_4_k_cu_c8aeb1ce_238184cuda3std3__45__cpo6cbeginE
	.align		8
        /*0030*/ 	.dword	_ZN40_INTERNAL_e47cdfd5_4_k_cu_c8aeb1ce_238184cuda3std3__45__cpo4cendE
	.align		8
        /*0038*/ 	.dword	_ZN40_INTERNAL_e47cdfd5_4_k_cu_c8aeb1ce_238184cuda3std3__442_GLOBAL__N__e47cdfd5_4_k_cu_c8aeb1ce_238186ignoreE
	.align		8
        /*0040*/ 	.dword	_ZN40_INTERNAL_e47cdfd5_4_k_cu_c8aeb1ce_238184cuda3std3__419piecewise_constructE
	.align		8
        /*0048*/ 	.dword	_ZN40_INTERNAL_e47cdfd5_4_k_cu_c8aeb1ce_238184cuda3std3__48in_placeE
	.align		8
        /*0050*/ 	.dword	_ZN40_INTERNAL_e47cdfd5_4_k_cu_c8aeb1ce_238184cuda3std6ranges3__45__cpo4swapE
	.align		8
        /*0058*/ 	.dword	_ZN40_INTERNAL_e47cdfd5_4_k_cu_c8aeb1ce_238184cuda3std6ranges3__45__cpo9iter_moveE
	.align		8
        /*0060*/ 	.dword	_ZN40_INTERNAL_e47cdfd5_4_k_cu_c8aeb1ce_238184cute7productE
	.align		8
        /*0068*/ 	.dword	_ZN40_INTERNAL_e47cdfd5_4_k_cu_c8aeb1ce_238184cute1_E
	.align		8
        /*0070*/ 	.dword	$str$25
	.align		8
        /*0078*/ 	.dword	$str$26
	.align		8
        /*0080*/ 	.dword	$str$27
	.align		8
        /*0088*/ 	.dword	$str$28


//--------------------- .text._ZN7cutlass13device_kernelINS_4gemm6kernel13GemmUniversalIN4cute5tupleIJiiiiEEENS1_10collective13CollectiveMmaINS1_35MainloopSm100TmaUmmaWarpSpecializedILi13ELi2ELi4ENS5_IJNS4_1CILi2EEENSA_ILi1EEESC_EEEEENS5_IJNSA_ILi64EEENSA_ILi160EEENSA_ILi32EEEEEENS_6half_tENS5_IJlSC_lEEESJ_SK_NS4_8TiledMMAINS4_8MMA_AtomIJNS4_20SM100_MMA_F16BF16_SSISJ_SJ_fLi64ELi160ELNS4_4UMMA5MajorE0ELSP_0ELNSO_7ScaleInE0ELSQ_0EEEEEENS4_6LayoutINS5_IJSC_SC_SC_EEENS5_IJNSA_ILi0EEESV_SV_EEEEENS5_IJNS4_10UnderscoreESY_SY_EEEEENS4_13SM90_TMA_LOADENS4_14ComposedLayoutINS4_7SwizzleILi2ELi4ELi3EEENS4_18smem_ptr_flag_bitsILi16EEENST_INS5_IJNSA_ILi8EEESH_EEENS5_IJSH_SC_EEEEEEEvNS4_8identityENS4_23SM90_TMA_LOAD_MULTICASTES1B_vS1C_EENS_8epilogue10collective18CollectiveEpilogueINS1F_23Sm100TmaWarpSpecializedILi2ELi1ELi80ELb1ELb0EEEJSI_NS5_IJNST_ISF_SC_EENST_ISG_SC_EEEEESJ_SK_SJ_SK_NS1F_6fusion15FusionCallbacksIS1J_NS1N_17LinearCombinationISJ_fSJ_fLNS_15FloatRoundStyleE2EEESI_S1M_JEEENS4_5SM1004TMEM4LOAD26SM100_TMEM_LOAD_16dp256b4xES11_S1B_NS4_17SM75_U32x4_LDSM_NENS4_14SM90_TMA_STOREES1B_NS4_17SM90_U32x4_STSM_NENS4_39AutoVectorizingCopyWithAssumedAlignmentILi128EEEEEEvvEEEEvNT_6ParamsE --------------------------
	.section	.text._ZN7cutlass13device_kernelINS_4gemm6kernel13GemmUniversalIN4cute5tupleIJiiiiEEENS1_10collective13CollectiveMmaINS1_35MainloopSm100TmaUmmaWarpSpecializedILi13ELi2ELi4ENS5_IJNS4_1CILi2EEENSA_ILi1EEESC_EEEEENS5_IJNSA_ILi64EEENSA_ILi160EEENSA_ILi32EEEEEENS_6half_tENS5_IJlSC_lEEESJ_SK_NS4_8TiledMMAINS4_8MMA_AtomIJNS4_20SM100_MMA_F16BF16_SSISJ_SJ_fLi64ELi160ELNS4_4UMMA5MajorE0ELSP_0ELNSO_7ScaleInE0ELSQ_0EEEEEENS4_6LayoutINS5_IJSC_SC_SC_EEENS5_IJNSA_ILi0EEESV_SV_EEEEENS5_IJNS4_10UnderscoreESY_SY_EEEEENS4_13SM90_TMA_LOADENS4_14ComposedLayoutINS4_7SwizzleILi2ELi4ELi3EEENS4_18smem_ptr_flag_bitsILi16EEENST_INS5_IJNSA_ILi8EEESH_EEENS5_IJSH_SC_EEEEEEEvNS4_8identityENS4_23SM90_TMA_LOAD_MULTICASTES1B_vS1C_EENS_8epilogue10collective18CollectiveEpilogueINS1F_23Sm100TmaWarpSpecializedILi2ELi1ELi80ELb1ELb0EEEJSI_NS5_IJNST_ISF_SC_EENST_ISG_SC_EEEEESJ_SK_SJ_SK_NS1F_6fusion15FusionCallbacksIS1J_NS1N_17LinearCombinationISJ_fSJ_fLNS_15FloatRoundStyleE2EEESI_S1M_JEEENS4_5SM1004TMEM4LOAD26SM100_TMEM_LOAD_16dp256b4xES11_S1B_NS4_17SM75_U32x4_LDSM_NENS4_14SM90_TMA_STOREES1B_NS4_17SM90_U32x4_STSM_NENS4_39AutoVectorizingCopyWithAssumedAlignmentILi128EEEEEEvvEEEEvNT_6ParamsE,"ax",@progbits
	.align	128
.text._ZN7cutlass13device_kernelINS_4gemm6kernel13GemmUniversalIN4cute5tupleIJiiiiEEENS1_10collective13CollectiveMmaINS1_35MainloopSm100TmaUmmaWarpSpecializedILi13ELi2ELi4ENS5_IJNS4_1CILi2EEENSA_ILi1EEESC_EEEEENS5_IJNSA_ILi64EEENSA_ILi160EEENSA_ILi32EEEEEENS_6half_tENS5_IJlSC_lEEESJ_SK_NS4_8TiledMMAINS4_8MMA_AtomIJNS4_20SM100_MMA_F16BF16_SSISJ_SJ_fLi64ELi160ELNS4_4UMMA5MajorE0ELSP_0ELNSO_7ScaleInE0ELSQ_0EEEEEENS4_6LayoutINS5_IJSC_SC_SC_EEENS5_IJNSA_ILi0EEESV_SV_EEEEENS5_IJNS4_10UnderscoreESY_SY_EEEEENS4_13SM90_TMA_LOADENS4_14ComposedLayoutINS4_7SwizzleILi2ELi4ELi3EEENS4_18smem_ptr_flag_bitsILi16EEENST_INS5_IJNSA_ILi8EEESH_EEENS5_IJSH_SC_EEEEEEEvNS4_8identityENS4_23SM90_TMA_LOAD_MULTICASTES1B_vS1C_EENS_8epilogue10collective18CollectiveEpilogueINS1F_23Sm100TmaWarpSpecializedILi2ELi1ELi80ELb1ELb0EEEJSI_NS5_IJNST_ISF_SC_EENST_ISG_SC_EEEEESJ_SK_SJ_SK_NS1F_6fusion15FusionCallbacksIS1J_NS1N_17LinearCombinationISJ_fSJ_fLNS_15FloatRoundStyleE2EEESI_S1M_JEEENS4_5SM1004TMEM4LOAD26SM100_TMEM_LOAD_16dp256b4xES11_S1B_NS4_17SM75_U32x4_LDSM_NENS4_14SM90_TMA_STOREES1B_NS4_17SM90_U32x4_STSM_NENS4_39AutoVectorizingCopyWithAssumedAlignmentILi128EEEEEEvvEEEEvNT_6ParamsE:
        .type           _ZN7cutlass13device_kernelINS_4gemm6kernel13GemmUniversalIN4cute5tupleIJiiiiEEENS1_10collective13CollectiveMmaINS1_35MainloopSm100TmaUmmaWarpSpecializedILi13ELi2ELi4ENS5_IJNS4_1CILi2EEENSA_ILi1EEESC_EEEEENS5_IJNSA_ILi64EEENSA_ILi160EEENSA_ILi32EEEEEENS_6half_tENS5_IJlSC_lEEESJ_SK_NS4_8TiledMMAINS4_8MMA_AtomIJNS4_20SM100_MMA_F16BF16_SSISJ_SJ_fLi64ELi160ELNS4_4UMMA5MajorE0ELSP_0ELNSO_7ScaleInE0ELSQ_0EEEEEENS4_6LayoutINS5_IJSC_SC_SC_EEENS5_IJNSA_ILi0EEESV_SV_EEEEENS5_IJNS4_10UnderscoreESY_SY_EEEEENS4_13SM90_TMA_LOADENS4_14ComposedLayoutINS4_7SwizzleILi2ELi4ELi3EEENS4_18smem_ptr_flag_bitsILi16EEENST_INS5_IJNSA_ILi8EEESH_EEENS5_IJSH_SC_EEEEEEEvNS4_8identityENS4_23SM90_TMA_LOAD_MULTICASTES1B_vS1C_EENS_8epilogue10collective18CollectiveEpilogueINS1F_23Sm100TmaWarpSpecializedILi2ELi1ELi80ELb1ELb0EEEJSI_NS5_IJNST_ISF_SC_EENST_ISG_SC_EEEEESJ_SK_SJ_SK_NS1F_6fusion15FusionCallbacksIS1J_NS1N_17LinearCombinationISJ_fSJ_fLNS_15FloatRoundStyleE2EEESI_S1M_JEEENS4_5SM1004TMEM4LOAD26SM100_TMEM_LOAD_16dp256b4xES11_S1B_NS4_17SM75_U32x4_LDSM_NENS4_14SM90_TMA_STOREES1B_NS4_17SM90_U32x4_STSM_NENS4_39AutoVectorizingCopyWithAssumedAlignmentILi128EEEEEEvvEEEEvNT_6ParamsE,@function
        .size           _ZN7cutlass13device_kernelINS_4gemm6kernel13GemmUniversalIN4cute5tupleIJiiiiEEENS1_10collective13CollectiveMmaINS1_35MainloopSm100TmaUmmaWarpSpecializedILi13ELi2ELi4ENS5_IJNS4_1CILi2EEENSA_ILi1EEESC_EEEEENS5_IJNSA_ILi64EEENSA_ILi160EEENSA_ILi32EEEEEENS_6half_tENS5_IJlSC_lEEESJ_SK_NS4_8TiledMMAINS4_8MMA_AtomIJNS4_20SM100_MMA_F16BF16_SSISJ_SJ_fLi64ELi160ELNS4_4UMMA5MajorE0ELSP_0ELNSO_7ScaleInE0ELSQ_0EEEEEENS4_6LayoutINS5_IJSC_SC_SC_EEENS5_IJNSA_ILi0EEESV_SV_EEEEENS5_IJNS4_10UnderscoreESY_SY_EEEEENS4_13SM90_TMA_LOADENS4_14ComposedLayoutINS4_7SwizzleILi2ELi4ELi3EEENS4_18smem_ptr_flag_bitsILi16EEENST_INS5_IJNSA_ILi8EEESH_EEENS5_IJSH_SC_EEEEEEEvNS4_8identityENS4_23SM90_TMA_LOAD_MULTICASTES1B_vS1C_EENS_8epilogue10collective18CollectiveEpilogueINS1F_23Sm100TmaWarpSpecializedILi2ELi1ELi80ELb1ELb0EEEJSI_NS5_IJNST_ISF_SC_EENST_ISG_SC_EEEEESJ_SK_SJ_SK_NS1F_6fusion15FusionCallbacksIS1J_NS1N_17LinearCombinationISJ_fSJ_fLNS_15FloatRoundStyleE2EEESI_S1M_JEEENS4_5SM1004TMEM4LOAD26SM100_TMEM_LOAD_16dp256b4xES11_S1B_NS4_17SM75_U32x4_LDSM_NENS4_14SM90_TMA_STOREES1B_NS4_17SM90_U32x4_STSM_NENS4_39AutoVectorizingCopyWithAssumedAlignmentILi128EEEEEEvvEEEEvNT_6ParamsE,(.L_x_176 - _ZN7cutlass13device_kernelINS_4gemm6kernel13GemmUniversalIN4cute5tupleIJiiiiEEENS1_10collective13CollectiveMmaINS1_35MainloopSm100TmaUmmaWarpSpecializedILi13ELi2ELi4ENS5_IJNS4_1CILi2EEENSA_ILi1EEESC_EEEEENS5_IJNSA_ILi64EEENSA_ILi160EEENSA_ILi32EEEEEENS_6half_tENS5_IJlSC_lEEESJ_SK_NS4_8TiledMMAINS4_8MMA_AtomIJNS4_20SM100_MMA_F16BF16_SSISJ_SJ_fLi64ELi160ELNS4_4UMMA5MajorE0ELSP_0ELNSO_7ScaleInE0ELSQ_0EEEEEENS4_6LayoutINS5_IJSC_SC_SC_EEENS5_IJNSA_ILi0EEESV_SV_EEEEENS5_IJNS4_10UnderscoreESY_SY_EEEEENS4_13SM90_TMA_LOADENS4_14ComposedLayoutINS4_7SwizzleILi2ELi4ELi3EEENS4_18smem_ptr_flag_bitsILi16EEENST_INS5_IJNSA_ILi8EEESH_EEENS5_IJSH_SC_EEEEEEEvNS4_8identityENS4_23SM90_TMA_LOAD_MULTICASTES1B_vS1C_EENS_8epilogue10collective18CollectiveEpilogueINS1F_23Sm100TmaWarpSpecializedILi2ELi1ELi80ELb1ELb0EEEJSI_NS5_IJNST_ISF_SC_EENST_ISG_SC_EEEEESJ_SK_SJ_SK_NS1F_6fusion15FusionCallbacksIS1J_NS1N_17LinearCombinationISJ_fSJ_fLNS_15FloatRoundStyleE2EEESI_S1M_JEEENS4_5SM1004TMEM4LOAD26SM100_TMEM_LOAD_16dp256b4xES11_S1B_NS4_17SM75_U32x4_LDSM_NENS4_14SM90_TMA_STOREES1B_NS4_17SM90_U32x4_STSM_NENS4_39AutoVectorizingCopyWithAssumedAlignmentILi128EEEEEEvvEEEEvNT_6ParamsE)
        .other          _ZN7cutlass13device_kernelINS_4gemm6kernel13GemmUniversalIN4cute5tupleIJiiiiEEENS1_10collective13CollectiveMmaINS1_35MainloopSm100TmaUmmaWarpSpecializedILi13ELi2ELi4ENS5_IJNS4_1CILi2EEENSA_ILi1EEESC_EEEEENS5_IJNSA_ILi64EEENSA_ILi160EEENSA_ILi32EEEEEENS_6half_tENS5_IJlSC_lEEESJ_SK_NS4_8TiledMMAINS4_8MMA_AtomIJNS4_20SM100_MMA_F16BF16_SSISJ_SJ_fLi64ELi160ELNS4_4UMMA5MajorE0ELSP_0ELNSO_7ScaleInE0ELSQ_0EEEEEENS4_6LayoutINS5_IJSC_SC_SC_EEENS5_IJNSA_ILi0EEESV_SV_EEEEENS5_IJNS4_10UnderscoreESY_SY_EEEEENS4_13SM90_TMA_LOADENS4_14ComposedLayoutINS4_7SwizzleILi2ELi4ELi3EEENS4_18smem_ptr_flag_bitsILi16EEENST_INS5_IJNSA_ILi8EEESH_EEENS5_IJSH_SC_EEEEEEEvNS4_8identityENS4_23SM90_TMA_LOAD_MULTICASTES1B_vS1C_EENS_8epilogue10collective18CollectiveEpilogueINS1F_23Sm100TmaWarpSpecializedILi2ELi1ELi80ELb1ELb0EEEJSI_NS5_IJNST_ISF_SC_EENST_ISG_SC_EEEEESJ_SK_SJ_SK_NS1F_6fusion15FusionCallbacksIS1J_NS1N_17LinearCombinationISJ_fSJ_fLNS_15FloatRoundStyleE2EEESI_S1M_JEEENS4_5SM1004TMEM4LOAD26SM100_TMEM_LOAD_16dp256b4xES11_S1B_NS4_17SM75_U32x4_LDSM_NENS4_14SM90_TMA_STOREES1B_NS4_17SM90_U32x4_STSM_NENS4_39AutoVectorizingCopyWithAssumedAlignmentILi128EEEEEEvvEEEEvNT_6ParamsE,@"STO_CUDA_ENTRY STV_DEFAULT"
_ZN7cutlass13device_kernelINS_4gemm6kernel13GemmUniversalIN4cute5tupleIJiiiiEEENS1_10collective13CollectiveMmaINS1_35MainloopSm100TmaUmmaWarpSpecializedILi13ELi2ELi4ENS5_IJNS4_1CILi2EEENSA_ILi1EEESC_EEEEENS5_IJNSA_ILi64EEENSA_ILi160EEENSA_ILi32EEEEEENS_6half_tENS5_IJlSC_lEEESJ_SK_NS4_8TiledMMAINS4_8MMA_AtomIJNS4_20SM100_MMA_F16BF16_SSISJ_SJ_fLi64ELi160ELNS4_4UMMA5MajorE0ELSP_0ELNSO_7ScaleInE0ELSQ_0EEEEEENS4_6LayoutINS5_IJSC_SC_SC_EEENS5_IJNSA_ILi0EEESV_SV_EEEEENS5_IJNS4_10UnderscoreESY_SY_EEEEENS4_13SM90_TMA_LOADENS4_14ComposedLayoutINS4_7SwizzleILi2ELi4ELi3EEENS4_18smem_ptr_flag_bitsILi16EEENST_INS5_IJNSA_ILi8EEESH_EEENS5_IJSH_SC_EEEEEEEvNS4_8identityENS4_23SM90_TMA_LOAD_MULTICASTES1B_vS1C_EENS_8epilogue10collective18CollectiveEpilogueINS1F_23Sm100TmaWarpSpecializedILi2ELi1ELi80ELb1ELb0EEEJSI_NS5_IJNST_ISF_SC_EENST_ISG_SC_EEEEESJ_SK_SJ_SK_NS1F_6fusion15FusionCallbacksIS1J_NS1N_17LinearCombinationISJ_fSJ_fLNS_15FloatRoundStyleE2EEESI_S1M_JEEENS4_5SM1004TMEM4LOAD26SM100_TMEM_LOAD_16dp256b4xES11_S1B_NS4_17SM75_U32x4_LDSM_NENS4_14SM90_TMA_STOREES1B_NS4_17SM90_U32x4_STSM_NENS4_39AutoVectorizingCopyWithAssumedAlignmentILi128EEEEEEvvEEEEvNT_6ParamsE:
[----:B------:R-:W1:Y:S01]  /*0000*/  LDC R1, c[0x0][0x37c] ;  /* 0x0000df00ff017b82 */ /* 0x000e620000000800 */
[----:B------:R-:W2:Y:S01]  /*0010*/  S2R R198, SR_TID.X ;  /* 0x0000000000c67919 */ /* 0x000ea20000002100 */
[----:B------:R-:W3:Y:S01]  /*0020*/  LDCU.64 UR8, c[0x0][0x890] ;  /* 0x00011200ff0877ac */ /* 0x000ee20008000a00 */
[----:B------:R-:W-:Y:S02]  /*0030*/  PRMT R182, RZ, 0x7610, R182 ;  /* 0x00007610ffb67816 */ /* 0x000fe400000000b6 */
[----:B------:R-:W-:Y:S01]  /*0040*/  ELECT P3, URZ, PT ;  /* 0x0000000000ff782f */ /* 0x000fe20003860000 */
[----:B---3--:R-:W-:-:S04]  /*0050*/  UISETP.NE.U32.AND UP0, UPT, UR8, URZ, UPT ;  /* 0x000000ff0800728c */ /* 0x008fc8000bf05070 */
[----:B------:R-:W-:Y:S01]  /*0060*/  UISETP.NE.AND.EX UP0, UPT, UR9, URZ, UPT, UP0 ;  /* 0x000000ff0900728c */ /* 0x000fe2000bf05300 */
[----:B--2---:R-:W-:-:S05]  /*0070*/  SHF.R.U32.HI R183, RZ, 0x5, R198 ;  /* 0x00000005ffb77819 */ /* 0x004fca00000116c6 */
[----:B------:R-:W2:Y:S02]  /*0080*/  SHFL.IDX PT, R0, R183, RZ, 0x1f ;  /* 0x00001fffb7007589 */ /* 0x000ea400000e0000 */
[----:B--2---:R-:W-:Y:S01]  /*0090*/  R2UR UR20, R0 ;  /* 0x00000000001472ca */ /* 0x004fe200000e0000 */
[----:B-1----:R-:W-:-:S14]  /*00a0*/  BRA.U UP0, `(.L_x_0) ;  /* 0x0000000100307547 */ /* 0x002fdc000b800000 */
[----:B------:R-:W1:Y:S02]  /*00b0*/  LDCU.64 UR4, c[0x0][0x888] ;  /* 0x00011100ff0477ac */ /* 0x000e640008000a00 */
[----:B-1----:R-:W-:-:S04]  /*00c0*/  UISETP.NE.U32.AND UP0, UPT, UR4, URZ, UPT ;  /* 0x000000ff0400728c */ /* 0x002fc8000bf05070 */
[----:B------:R-:W-:-:S09]  /*00d0*/  UISETP.NE.AND.EX UP0, UPT, UR5, URZ, UPT, UP0 ;  /* 0x000000ff0500728c */ /* 0x000fd2000bf05300 */
[----:B------:R-:W-:Y:S05]  /*00e0*/  BRA.U !UP0, `(.L_x_1) ;  /* 0x0000000108147547 */ /* 0x000fea000b800000 */
[----:B------:R-:W1:Y:S01]  /*00f0*/  LDC.64 R2, c[0x0][0x888] ;  /* 0x00022200ff027b82 */ /* 0x000e620000000a00 */
[----:B------:R-:W1:Y:S02]  /*0100*/  LDCU.64 UR4, c[0x0][0x358] ;  /* 0x00006b00ff0477ac */ /* 0x000e640008000a00 */
[----:B-1----:R1:W5:Y:S01]  /*0110*/  LDG.E R91, desc[UR4][R2.64] ;  /* 0x00000004025b7981 */ /* 0x002362000c1e1900 */
[----:B------:R-:W-:Y:S01]  /*0120*/  HFMA2 R182, -RZ, RZ, 0, 5.9604644775390625e-08 ;  /* 0x00000001ffb67431 */ /* 0x000fe200000001ff */
[----:B------:R-:W-:Y:S05]  /*0130*/  BRA `(.L_x_0) ;  /* 0x00000000000c7947 */ /* 0x000fea0003800000 */
.L_x_1:
[----:B------:R-:W1:Y:S01]  /*0140*/  LDCU UR4, c[0x0][0x880] ;  /* 0x00011000ff0477ac */ /* 0x000e620008000800 */
[----:B------:R-:W-:Y:S01]  /*0150*/  HFMA2 R182, -RZ, RZ, 0, 5.9604644775390625e-08 ;  /* 0x00000001ffb67431 */ /* 0x000fe200000001ff */
[----:B-1----:R-:W-:-:S07]  /*0160*/  MOV R91, UR4 ;  /* 0x00000004005b7c02 */ /* 0x002fce0008000f00 */
.L_x_0:
[----:B------:R-:W2:Y:S02]  /*0170*/  LDCU.64 UR4, c[0x0][0x8b0] ;  /* 0x00011600ff0477ac */ /* 0x000ea40008000a00 */
[----:B--2---:R-:W-:-:S04]  /*0180*/  UISETP.NE.U32.AND UP0, UPT, UR4, URZ, UPT ;  /* 0x000000ff0400728c */ /* 0x004fc8000bf05070 */
[----:B------:R-:W-:-:S09]  /*0190*/  UISETP.NE.AND.EX UP0, UPT, UR5, URZ, UPT, UP0 ;  /* 0x000000ff0500728c */ /* 0x000fd2000bf05300 */
[----:B------:R-:W-:Y:S05]  /*01a0*/  BRA.U UP0, `(.L_x_2) ;  /* 0x0000000100287547 */ /* 0x000fea000b800000 */
[----:B------:R-:W2:Y:S02]  /*01b0*/  LDCU.64 UR4, c[0x0][0x8a8] ;  /* 0x00011500ff0477ac */ /* 0x000ea40008000a00 */
[----:B--2---:R-:W-:-:S04]  /*01c0*/  UISETP.NE.U32.AND UP0, UPT, UR4, URZ, UPT ;  /* 0x000000ff0400728c */ /* 0x004fc8000bf05070 */
[----:B------:R-:W-:-:S09]  /*01d0*/  UISETP.NE.AND.EX UP0, UPT, UR5, URZ, UPT, UP0 ;  /* 0x000000ff0500728c */ /* 0x000fd2000bf05300 */
[----:B------:R-:W-:Y:S05]  /*01e0*/  BRA.U !UP0, `(.L_x_3) ;  /* 0x0000000108107547 */ /* 0x000fea000b800000 */
[----:B-1----:R-:W1:Y:S01]  /*01f0*/  LDC.64 R2, c[0x0][0x8a8] ;  /* 0x00022a00ff027b82 */ /* 0x002e620000000a00 */
[----:B------:R-:W1:Y:S02]  /*0200*/  LDCU.64 UR4, c[0x0][0x358] ;  /* 0x00006b00ff0477ac */ /* 0x000e640008000a00 */
[----:B-1----:R2:W5:Y:S01]  /*0210*/  LDG.E R89, desc[UR4][R2.64] ;  /* 0x0000000402597981 */ /* 0x002562000c1e1900 */
[----:B------:R-:W-:Y:S05]  /*0220*/  BRA `(.L_x_2) ;  /* 0x0000000000087947 */ /* 0x000fea0003800000 */
.L_x_3:
[----:B------:R-:W2:Y:S02]  /*0230*/  LDCU UR4, c[0x0][0x8a0] ;  /* 0x00011400ff0477ac */ /* 0x000ea40008000800 */
[----:B--2---:R-:W-:Y:S02]  /*0240*/  MOV R89, UR4 ;  /* 0x0000000400597c02 */ /* 0x004fe40008000f00 */
.L_x_2:
[----:B------:R-:W-:Y:S01]  /*0250*/  IMAD.U32 R0, RZ, RZ, UR20 ;  /* 0x00000014ff007e24 */ /* 0x000fe2000f8e00ff */
[----:B------:R-:W-:Y:S04]  /*0260*/  BSSY.RECONVERGENT B0, `(.L_x_4) ;  /* 0x000000c000007945 */ /* 0x000fe80003800200 */
[C---:B------:R-:W-:Y:S02]  /*0270*/  ISETP.NE.OR P1, PT, R0.reuse, 0x1, !P3 ;  /* 0x000000010000780c */ /* 0x040fe40005f25670 */
[----:B------:R-:W-:-:S11]  /*0280*/  ISETP.NE.OR P0, PT, R0, 0x3, !P3 ;  /* 0x000000030000780c */ /* 0x000fd60005f05670 */
[----:B------:R-:W-:Y:S05]  /*0290*/  @P1 BRA `(.L_x_5) ;  /* 0x0000000000201947 */ /* 0x000fea0003800000 */
[----:B------:R-:W3:Y:S02]  /*02a0*/  LDCU.64 UR4, c[0x0][0x348] ;  /* 0x00006900ff0477ac */ /* 0x000ee40008000a00 */
[----:B---3--:R-:W-:Y:S02]  /*02b0*/  UIADD3 UR6, UP1, UPT, UR4, 0x80, URZ ;  /* 0x0000008004067890 */ /* 0x008fe4000ff3e0ff */
[----:B------:R-:W-:Y:S02]  /*02c0*/  UIADD3 UR4, UP0, UPT, UR4, 0x180, URZ ;  /* 0x0000018004047890 */ /* 0x000fe4000ff1e0ff */
[----:B------:R-:W-:Y:S02]  /*02d0*/  UIADD3.X UR7, UPT, UPT, URZ, UR5, URZ, UP1, !UPT ;  /* 0x00000005ff077290 */ /* 0x000fe40008ffe4ff */
[----:B------:R-:W-:-:S07]  /*02e0*/  UIADD3.X UR5, UPT, UPT, URZ, UR5, URZ, UP0, !UPT ;  /* 0x00000005ff057290 */ /* 0x000fce00087fe4ff */
[----:B------:R3:W-:Y:S02]  /*02f0*/  UTMACCTL.PF [UR6] ;  /* 0x00000000060079b9 */ /* 0x0007e40008040000 */
[----:B------:R3:W-:Y:S02]  /*0300*/  UTMACCTL.PF [UR4] ;  /* 0x00000000040079b9 */ /* 0x0007e40008040000 */
[----:B---3--:R-:W-:Y:S01]  /*0310*/  NOP ;  /* 0x0000000000007918 */ /* 0x008fe20000000000 */
.L_x_5:
[----:B------:R-:W-:Y:S05]  /*0320*/  BSYNC.RECONVERGENT B0 ;  /* 0x0000000000007941 */ /* 0x000fea0003800200 */
.L_x_4:
[----:B------:R-:W-:Y:S04]  /*0330*/  BSSY.RECONVERGENT B0, `(.L_x_6) ;  /* 0x000000a000007945 */ /* 0x000fe80003800200 */
        /* <DEDUP_REMOVED lines=9> */
.L_x_7:
[----:B------:R-:W-:Y:S05]  /*03d0*/  BSYNC.RECONVERGENT B0 ;  /* 0x0000000000007941 */ /* 0x000fea0003800200 */
.L_x_6:
[----:B------:R-:W3:Y:S01]  /*03e0*/  LDCU.64 UR4, c[0x0][0x888] ;  /* 0x00011100ff0477ac */ /* 0x000ee20008000a00 */
[----:B------:R-:W-:Y:S02]  /*03f0*/  UISETP.EQ.U32.AND UP1, UPT, UR8, URZ, UPT ;  /* 0x000000ff0800728c */ /* 0x000fe4000bf22070 */
[----:B------:R-:W-:Y:S02]  /*0400*/  UPLOP3.LUT UP2, UPT, UPT, UPT, UPT, 0x80, 0x8 ;  /* 0x000000000008789c */ /* 0x000fe40003f4f070 */
[----:B---3--:R-:W-:-:S04]  /*0410*/  UISETP.NE.U32.AND UP0, UPT, UR4, URZ, UPT ;  /* 0x000000ff0400728c */ /* 0x008fc8000bf05070 */
[----:B------:R-:W-:-:S04]  /*0420*/  UISETP.NE.AND.EX UP3, UPT, UR5, URZ, UPT, UP0 ;  /* 0x000000ff0500728c */ /* 0x000fc8000bf65300 */
[----:B------:R-:W-:-:S04]  /*0430*/  UISETP.EQ.OR.EX UP4, UPT, UR9, URZ, !UP3, UP1 ;  /* 0x000000ff0900728c */ /* 0x000fc8000df82710 */
[----:B------:R-:W-:-:S05]  /*0440*/  UP2UR UR63, UPR, URZ, 0x10 ;  /* 0x00000010ff3f7883 */ /* 0x000fca0008000000 */
[----:B------:R-:W-:Y:S07]  /*0450*/  BRA.U !UP4, `(.L_x_8) ;  /* 0x000000010c207547 */ /* 0x000fee000b800000 */
[----:B------:R-:W-:Y:S01]  /*0460*/  UISETP.NE.U32.AND UP1, UPT, UR8, URZ, UPT ;  /* 0x000000ff0800728c */ /* 0x000fe2000bf25070 */
[----:B-----5:R-:W-:Y:S01]  /*0470*/  FSETP.NEU.AND P0, PT, R91, RZ, PT ;  /* 0x000000ff5b00720b */ /* 0x020fe20003f0d000 */
[----:B------:R-:W-:Y:S02]  /*0480*/  USEL UR4, URZ, 0xffffffff, UP3 ;  /* 0xffffffffff047887 */ /* 0x000fe40009800000 */
[----:B------:R-:W-:-:S10]  /*0490*/  UISETP.NE.AND.EX UP1, UPT, UR9, URZ, UPT, UP1 ;  /* 0x000000ff0900728c */ /* 0x000fd4000bf25310 */
[----:B------:R-:W-:Y:S01]  /*04a0*/  VOTEU.ANY UP0, P0 ;  /* 0x0000000000ff7886 */ /* 0x000fe20000000100 */
[----:B------:R-:W-:-:S04]  /*04b0*/  @!UP1 USEL UR4, URZ, 0xffffffff, UP0 ;  /* 0xffffffffff049887 */ /* 0x000fc80008000000 */
[----:B------:R-:W-:-:S04]  /*04c0*/  ULOP3.LUT UR4, UR4, 0x1, URZ, 0xc0, !UPT ;  /* 0x0000000104047892 */ /* 0x000fc8000f8ec0ff */
[----:B------:R-:W-:-:S11]  /*04d0*/  UISETP.NE.U32.AND UP2, UPT, UR4, 0x1, UPT ;  /* 0x000000010400788c */ /* 0x000fd6000bf45070 */
.L_x_8:
[----:B-12---:R-:W1:Y:S02]  /*04e0*/  SHFL.IDX PT, R2, R183, RZ, 0x1f ;  /* 0x00001fffb7027589 */ /* 0x006e6400000e0000 */
[----:B-1----:R-:W-:-:S13]  /*04f0*/  ISETP.NE.AND P0, PT, R2, RZ, PT ;  /* 0x000000ff0200720c */ /* 0x002fda0003f05270 */
[----:B------:R-:W-:Y:S05]  /*0500*/  @P0 BRA `(.L_x_9) ;  /* 0x0000000000ac0947 */ /* 0x000fea0003800000 */
[----:B------:R-:W-:Y:S01]  /*0510*/  ELECT P0, URZ, PT ;  /* 0x0000000000ff782f */ /* 0x000fe20003800000 */
[----:B------:R-:W-:-:S12]  /*0520*/  BSSY.RECONVERGENT B0, `(.L_x_9) ;  /* 0x0000029000007945 */ /* 0x000fd80003800200 */
[----:B------:R-:W-:Y:S05]  /*0530*/  @!P0 BRA `(.L_x_10) ;  /* 0x00000000009c8947 */ /* 0x000fea0003800000 */
[----:B------:R-:W1:Y:S01]  /*0540*/  S2UR UR4, SR_CgaCtaId ;  /* 0x00000000000479c3 */ /* 0x000e620000008800 */
[----:B------:R-:W-:Y:S01]  /*0550*/  UMOV UR5, 0x400 ;  /* 0x0000040000057882 */ /* 0x000fe20000000000 */
[----:B------:R-:W-:Y:S01]  /*0560*/  UMOV UR8, 0x1 ;  /* 0x0000000100087882 */ /* 0x000fe20000000000 */
[----:B------:R-:W-:Y:S01]  /*0570*/  UMOV UR6, 0x2 ;  /* 0x0000000200067882 */ /* 0x000fe20000000000 */
[----:B------:R-:W-:-:S04]  /*0580*/  UIADD3 UR8, UPT, UPT, -UR8, 0x100000, URZ ;  /* 0x0010000008087890 */ /* 0x000fc8000fffe1ff */
[----:B------:R-:W-:Y:S02]  /*0590*/  USHF.L.U32 UR9, UR8, 0xb, URZ ;  /* 0x0000000b08097899 */ /* 0x000fe400080006ff */
[----:B------:R-:W-:Y:S02]  /*05a0*/  USHF.L.U32 UR8, UR8, 0x1, URZ ;  /* 0x0000000108087899 */ /* 0x000fe400080006ff */
[----:B------:R-:W-:-:S04]  /*05b0*/  UIADD3 UR6, UPT, UPT, -UR6, 0x100000, URZ ;  /* 0x0010000006067890 */ /* 0x000fc8000fffe1ff */
[----:B------:R-:W-:Y:S02]  /*05c0*/  USHF.L.U32 UR7, UR6, 0xb, URZ ;  /* 0x0000000b06077899 */ /* 0x000fe400080006ff */
[----:B------:R-:W-:Y:S02]  /*05d0*/  USHF.L.U32 UR6, UR6, 0x1, URZ ;  /* 0x0000000106067899 */ /* 0x000fe400080006ff */
[----:B-1----:R-:W-:Y:S01]  /*05e0*/  ULEA UR4, UR4, UR5, 0x18 ;  /* 0x0000000504047291 */ /* 0x002fe2000f8ec0ff */
[----:B------:R-:W1:Y:S11]  /*05f0*/  FENCE.VIEW.ASYNC.S ;  /* 0x00000000000073c6 */ /* 0x000e760000000000 */
[----:B-1----:R1:W2:Y:S01]  /*0600*/  SYNCS.EXCH.64 URZ, [UR4], UR8 ;  /* 0x0000000804ff75b2 */ /* 0x0022a20008000100 */
[----:B------:R1:W3:Y:S01]  /*0610*/  SYNCS.EXCH.64 URZ, [UR4+0x68], UR6 ;  /* 0x0000680604ff75b2 */ /* 0x0002e20008000100 */
[----:B------:R1:W4:Y:S01]  /*0620*/  SYNCS.EXCH.64 URZ, [UR4+0x8], UR8 ;  /* 0x0000080804ff75b2 */ /* 0x0003220008000100 */
[----:B------:R1:W1:Y:S01]  /*0630*/  SYNCS.EXCH.64 URZ, [UR4+0x70], UR6 ;  /* 0x0000700604ff75b2 */ /* 0x0002620008000100 */
        /* <DEDUP_REMOVED lines=22> */
[----:B--234-:R-:W-:Y:S01]  /*07a0*/  NOP ;  /* 0x0000000000007918 */ /* 0x01cfe20000000000 */
.L_x_10:
[----:B-1----:R-:W-:Y:S05]  /*07b0*/  BSYNC.RECONVERGENT B0 ;  /* 0x0000000000007941 */ /* 0x002fea0003800200 */
.L_x_9:
[----:B------:R-:W1:Y:S01]  /*07c0*/  SHFL.IDX PT, R2, R183, RZ, 0x1f ;  /* 0x00001fffb7027589 */ /* 0x000e6200000e0000 */
[----:B------:R-:W-:Y:S01]  /*07d0*/  NOP ;  /* 0x0000000000007918 */ /* 0x000fe20000000000 */
[----:B-1----:R-:W-:-:S13]  /*07e0*/  ISETP.NE.AND P0, PT, R2, 0x1, PT ;  /* 0x000000010200780c */ /* 0x002fda0003f05270 */
[----:B------:R-:W-:Y:S05]  /*07f0*/  @P0 BRA `(.L_x_11) ;  /* 0x0000000000480947 */ /* 0x000fea0003800000 */
        /* <DEDUP_REMOVED lines=9> */
[----:B------:R-:W-:Y:S01]  /*0890*/  USHF.L.U32 UR6, UR6, 0x1, URZ ;  /* 0x0000000106067899 */ /* 0x000fe200080006ff */
[----:B------:R-:W-:Y:S01]  /*08a0*/  ELECT P0, URZ, PT ;  /* 0x0000000000ff782f */ /* 0x000fe20003800000 */
[----:B-1----:R-:W-:Y:S01]  /*08b0*/  ULEA UR4, UR4, UR5, 0x18 ;  /* 0x0000000504047291 */ /* 0x002fe2000f8ec0ff */
[----:B------:R-:W1:Y:S11]  /*08c0*/  FENCE.VIEW.ASYNC.S ;  /* 0x00000000000073c6 */ /* 0x000e760000000000 */
[----:B-1----:R1:W2:Y:S01]  /*08d0*/  SYNCS.EXCH.64 URZ, [UR4+0xd0], UR8 ;  /* 0x0000d00804ff75b2 */ /* 0x0022a20008000100 */
[----:B------:R1:W3:Y:S01]  /*08e0*/  SYNCS.EXCH.64 URZ, [UR4+0xe0], UR6 ;  /* 0x0000e00604ff75b2 */ /* 0x0002e20008000100 */
[----:B------:R1:W4:Y:S01]  /*08f0*/  SYNCS.EXCH.64 URZ, [UR4+0xd8], UR8 ;  /* 0x0000d80804ff75b2 */ /* 0x0003220008000100 */
[----:B------:R1:W1:Y:S01]  /*0900*/  SYNCS.EXCH.64 URZ, [UR4+0xe8], UR6 ;  /* 0x0000e80604ff75b2 */ /* 0x0002620008000100 */
[----:B------:R-:W-:Y:S01]  /*0910*/  NOP ;  /* 0x0000000000007918 */ /* 0x000fe20000000000 */
.L_x_11:
[----:B------:R-:W2:Y:S01]  /*0920*/  SHFL.IDX PT, R2, R183, RZ, 0x1f ;  /* 0x00001fffb7027589 */ /* 0x000ea200000e0000 */
[----:B------:R-:W-:Y:S01]  /*0930*/  NOP ;  /* 0x0000000000007918 */ /* 0x000fe20000000000 */
[----:B--2---:R-:W-:-:S13]  /*0940*/  ISETP.NE.AND P0, PT, R2, 0x3, PT ;  /* 0x000000030200780c */ /* 0x004fda0003f05270 */
[----:B------:R-:W-:Y:S05]  /*0950*/  @P0 BRA `(.L_x_12) ;  /* 0x0000000000300947 */ /* 0x000fea0003800000 */
[----:B-1----:R-:W1:Y:S01]  /*0960*/  S2UR UR4, SR_CgaCtaId ;  /* 0x00000000000479c3 */ /* 0x002e620000008800 */
[----:B------:R-:W-:Y:S01]  /*0970*/  UMOV UR6, 0x400 ;  /* 0x0000040000067882 */ /* 0x000fe20000000000 */
[----:B------:R-:W-:Y:S01]  /*0980*/  UMOV UR5, 0x20 ;  /* 0x0000002000057882 */ /* 0x000fe20000000000 */
[----:B------:R-:W-:Y:S01]  /*0990*/  ELECT P0, URZ, PT ;  /* 0x0000000000ff782f */ /* 0x000fe20003800000 */
[----:B-1----:R-:W-:Y:S02]  /*09a0*/  ULEA UR6, UR4, UR6, 0x18 ;  /* 0x0000000604067291 */ /* 0x002fe4000f8ec0ff */
[----:B------:R-:W-:-:S04]  /*09b0*/  UIADD3 UR4, UPT, UPT, -UR5, 0x100000, URZ ;  /* 0x0010000005047890 */ /* 0x000fc8000fffe1ff */
[----:B------:R-:W-:Y:S02]  /*09c0*/  USHF.L.U32 UR5, UR4, 0xb, URZ ;  /* 0x0000000b04057899 */ /* 0x000fe400080006ff */
[----:B------:R-:W-:Y:S01]  /*09d0*/  USHF.L.U32 UR4, UR4, 0x1, URZ ;  /* 0x0000000104047899 */ /* 0x000fe200080006ff */
[----:B------:R-:W1:Y:S11]  /*09e0*/  FENCE.VIEW.ASYNC.S ;  /* 0x00000000000073c6 */ /* 0x000e760000000000 */
[----:B-1----:R2:W1:Y:S01]  /*09f0*/  SYNCS.EXCH.64 URZ, [UR6+0xf0], UR4 ;  /* 0x0000f00406ff75b2 */ /* 0x0024620008000100 */
[----:B------:R2:W1:Y:S02]  /*0a00*/  SYNCS.EXCH.64 URZ, [UR6+0xf8], UR4 ;  /* 0x0000f80406ff75b2 */ /* 0x0004640008000100 */
[----:B--2---:R-:W-:Y:S01]  /*0a10*/  NOP ;  /* 0x0000000000007918 */ /* 0x004fe20000000000 */
.L_x_12:
[----:B------:R-:W2:Y:S01]  /*0a20*/  SHFL.IDX PT, R2, R183, RZ, 0x1f ;  /* 0x00001fffb7027589 */ /* 0x000ea200000e0000 */
[----:B------:R-:W-:Y:S01]  /*0a30*/  NOP ;  /* 0x0000000000007918 */ /* 0x000fe20000000000 */
[----:B--2---:R-:W-:-:S13]  /*0a40*/  ISETP.NE.AND P0, PT, R2, 0x4, PT ;  /* 0x000000040200780c */ /* 0x004fda0003f05270 */
[----:B------:R-:W-:Y:S05]  /*0a50*/  @P0 BRA `(.L_x_13) ;  /* 0x00000000004c0947 */ /* 0x000fea0003800000 */
[----:B-1----:R-:W1:Y:S01]  /*0a60*/  S2UR UR6, SR_CgaCtaId ;  /* 0x00000000000679c3 */ /* 0x002e620000008800 */
[----:B------:R-:W-:Y:S01]  /*0a70*/  UMOV UR4, 0x1e0 ;  /* 0x000001e000047882 */ /* 0x000fe20000000000 */
[----:B------:R-:W-:Y:S01]  /*0a80*/  UMOV UR5, 0x400 ;  /* 0x0000040000057882 */ /* 0x000fe20000000000 */
[----:B------:R-:W-:Y:S01]  /*0a90*/  USEL UR4, UR4, 0x1a0, UP2 ;  /* 0x000001a004047887 */ /* 0x000fe20009000000 */
[----:B------:R-:W-:Y:S01]  /*0aa0*/  UMOV UR8, 0x1 ;  /* 0x0000000100087882 */ /* 0x000fe20000000000 */
[----:B------:R-:W-:Y:S01]  /*0ab0*/  ELECT P0, URZ, PT ;  /* 0x0000000000ff782f */ /* 0x000fe20003800000 */
[----:B------:R-:W-:-:S04]  /*0ac0*/  UIADD3 UR8, UPT, UPT, -UR8, 0x100000, URZ ;  /* 0x0010000008087890 */ /* 0x000fc8000fffe1ff */
[----:B------:R-:W-:Y:S02]  /*0ad0*/  USHF.L.U32 UR9, UR8, 0xb, URZ ;  /* 0x0000000b08097899 */ /* 0x000fe400080006ff */
[----:B------:R-:W-:Y:S02]  /*0ae0*/  USHF.L.U32 UR8, UR8, 0x1, URZ ;  /* 0x0000000108087899 */ /* 0x000fe400080006ff */
[----:B-1----:R-:W-:Y:S02]  /*0af0*/  ULEA UR6, UR6, UR5, 0x18 ;  /* 0x0000000506067291 */ /* 0x002fe4000f8ec0ff */
[----:B------:R-:W-:-:S04]  /*0b00*/  UIADD3 UR4, UPT, UPT, -UR4, 0x100000, URZ ;  /* 0x0010000004047890 */ /* 0x000fc8000fffe1ff */
[----:B------:R-:W-:Y:S02]  /*0b10*/  USHF.L.U32 UR5, UR4, 0xb, URZ ;  /* 0x0000000b04057899 */ /* 0x000fe400080006ff */
[----:B------:R-:W-:Y:S01]  /*0b20*/  USHF.L.U32 UR4, UR4, 0x1, URZ ;  /* 0x0000000104047899 */ /* 0x000fe200080006ff */
[----:B------:R-:W1:Y:S03]  /*0b30*/  FENCE.VIEW.ASYNC.S ;  /* 0x00000000000073c6 */ /* 0x000e660000000000 */
[----:B-1----:R2:W1:Y:S08]  /*0b40*/  SYNCS.EXCH.64 URZ, [UR6+0x100], UR8 ;  /* 0x0001000806ff75b2 */ /* 0x0024700008000100 */
[----:B------:R2:W1:Y:S01]  /*0b50*/  SYNCS.EXCH.64 URZ, [UR6+0x110], UR4 ;  /* 0x0001100406ff75b2 */ /* 0x0004620008000100 */
[----:B------:R2:W1:Y:S01]  /*0b60*/  SYNCS.EXCH.64 URZ, [UR6+0x108], UR8 ;  /* 0x0001080806ff75b2 */ /* 0x0004620008000100 */
[----:B------:R2:W1:Y:S02]  /*0b70*/  SYNCS.EXCH.64 URZ, [UR6+0x118], UR4 ;  /* 0x0001180406ff75b2 */ /* 0x0004640008000100 */
[----:B--2---:R-:W-:Y:S01]  /*0b80*/  NOP ;  /* 0x0000000000007918 */ /* 0x004fe20000000000 */
.L_x_13:
[----:B------:R-:W2:Y:S01]  /*0b90*/  SHFL.IDX PT, R2, R183, RZ, 0x1f ;  /* 0x00001fffb7027589 */ /* 0x000ea200000e0000 */
[----:B------:R-:W-:Y:S01]  /*0ba0*/  NOP ;  /* 0x0000000000007918 */ /* 0x000fe20000000000 */
[----:B--2---:R-:W-:-:S13]  /*0bb0*/  ISETP.NE.AND P0, PT, R2, 0x5, PT ;  /* 0x000000050200780c */ /* 0x004fda0003f05270 */
[----:B------:R-:W-:Y:S05]  /*0bc0*/  @P0 BRA `(.L_x_14) ;  /* 0x0000000000580947 */ /* 0x000fea0003800000 */
[----:B-1----:R-:W1:Y:S01]  /*0bd0*/  S2UR UR4, SR_CgaCtaId ;  /* 0x00000000000479c3 */ /* 0x002e620000008800 */
        /* <DEDUP_REMOVED lines=12> */
[----:B-1----:R2:W1:Y:S01]  /*0ca0*/  SYNCS.EXCH.64 URZ, [UR4+0x120], UR8 ;  /* 0x0001200804ff75b2 */ /* 0x0024620008000100 */
[----:B------:R2:W1:Y:S01]  /*0cb0*/  SYNCS.EXCH.64 URZ, [UR4+0x140], UR6 ;  /* 0x0001400604ff75b2 */ /* 0x0004620008000100 */
[----:B------:R2:W1:Y:S01]  /*0cc0*/  SYNCS.EXCH.64 URZ, [UR4+0x128], UR8 ;  /* 0x0001280804ff75b2 */ /* 0x0004620008000100 */
[----:B------:R2:W1:Y:S01]  /*0cd0*/  SYNCS.EXCH.64 URZ, [UR4+0x148], UR6 ;  /* 0x0001480604ff75b2 */ /* 0x0004620008000100 */
[----:B------:R2:W1:Y:S01]  /*0ce0*/  SYNCS.EXCH.64 URZ, [UR4+0x130], UR8 ;  /* 0x0001300804ff75b2 */ /* 0x0004620008000100 */
[----:B------:R2:W1:Y:S01]  /*0cf0*/  SYNCS.EXCH.64 URZ, [UR4+0x150], UR6 ;  /* 0x0001500604ff75b2 */ /* 0x0004620008000100 */
[----:B------:R2:W1:Y:S01]  /*0d00*/  SYNCS.EXCH.64 URZ, [UR4+0x138], UR8 ;  /* 0x0001380804ff75b2 */ /* 0x0004620008000100 */
[----:B------:R2:W1:Y:S02]  /*0d10*/  SYNCS.EXCH.64 URZ, [UR4+0x158], UR6 ;  /* 0x0001580604ff75b2 */ /* 0x0004640008000100 */
[----:B--2---:R-:W-:Y:S01]  /*0d20*/  NOP ;  /* 0x0000000000007918 */ /* 0x004fe20000000000 */
.L_x_14:
[----:B------:R-:W2:Y:S01]  /*0d30*/  SHFL.IDX PT, R2, R183, RZ, 0x1f ;  /* 0x00001fffb7027589 */ /* 0x000ea200000e0000 */
[----:B------:R-:W1:Y:S01]  /*0d40*/  S2UR UR44, SR_CgaCtaId ;  /* 0x00000000002c79c3 */ /* 0x000e620000008800 */
[----:B------:R-:W-:Y:S01]  /*0d50*/  NOP ;  /* 0x0000000000007918 */ /* 0x000fe20000000000 */
[----:B--2---:R-:W-:-:S13]  /*0d60*/  ISETP.NE.AND P0, PT, R2, 0x3, PT ;  /* 0x000000030200780c */ /* 0x004fda0003f05270 */
[----:B-1----:R-:W-:Y:S05]  /*0d70*/  @P0 BRA `(.L_x_15) ;  /* 0x0000000000340947 */ /* 0x002fea0003800000 */
[----:B------:R-:W-:Y:S01]  /*0d80*/  UMOV UR4, 0x400 ;  /* 0x0000040000047882 */ /* 0x000fe20000000000 */
[----:B------:R-:W-:Y:S01]  /*0d90*/  UMOV UR6, 0x20 ;  /* 0x0000002000067882 */ /* 0x000fe20000000000 */
[----:B------:R-:W-:Y:S02]  /*0da0*/  ULEA UR4, UR44, UR4, 0x18 ;  /* 0x000000042c047291 */ /* 0x000fe4000f8ec0ff */
[----:B------:R-:W-:-:S04]  /*0db0*/  UIADD3 UR6, UPT, UPT, -UR6, 0x100000, URZ ;  /* 0x0010000006067890 */ /* 0x000fc8000fffe1ff */
[----:B------:R-:W-:Y:S02]  /*0dc0*/  USHF.L.U32 UR7, UR6, 0xb, URZ ;  /* 0x0000000b06077899 */ /* 0x000fe400080006ff */
[----:B------:R-:W-:Y:S01]  /*0dd0*/  USHF.L.U32 UR6, UR6, 0x1, URZ ;  /* 0x0000000106067899 */ /* 0x000fe200080006ff */
[----:B------:R-:W-:Y:S01]  /*0de0*/  ELECT P0, URZ, PT ;  /* 0x0000000000ff782f */ /* 0x000fe20003800000 */
[----:B------:R-:W1:Y:S10]  /*0df0*/  FENCE.VIEW.ASYNC.S ;  /* 0x00000000000073c6 */ /* 0x000e740000000000 */
[----:B-1----:R1:W2:Y:S01]  /*0e00*/  SYNCS.EXCH.64 URZ, [UR4+0x160], UR6 ;  /* 0x0001600604ff75b2 */ /* 0x0022a20008000100 */
[----:B------:R1:W1:Y:S01]  /*0e10*/  SYNCS.EXCH.64 URZ, [UR4+0x170], UR6 ;  /* 0x0001700604ff75b2 */ /* 0x0002620008000100 */
[----:B------:R1:W1:Y:S01]  /*0e20*/  SYNCS.EXCH.64 URZ, [UR4+0x168], UR6 ;  /* 0x0001680604ff75b2 */ /* 0x0002620008000100 */
[----:B------:R1:W1:Y:S01]  /*0e30*/  SYNCS.EXCH.64 URZ, [UR4+0x178], UR6 ;  /* 0x0001780604ff75b2 */ /* 0x0002620008000100 */
[----:B------:R-:W-:Y:S01]  /*0e40*/  NOP ;  /* 0x0000000000007918 */ /* 0x000fe20000000000 */
.L_x_15:
[----:B------:R-:W3:Y:S01]  /*0e50*/  LDCU UR24, c[0x0][0x36c] ;  /* 0x00006d80ff1877ac */ /* 0x000ee20008000800 */
[----:B------:R-:W-:Y:S01]  /*0e60*/  ISETP.NE.OR P3, PT, R0, 0x2, !P3 ;  /* 0x000000020000780c */ /* 0x000fe20005f65670 */
[----:B------:R-:W-:Y:S01]  /*0e70*/  NOP ;  /* 0x0000000000007918 */ /* 0x000fe20000000000 */
[----:B------:R-:W-:Y:S01]  /*0e80*/  LOP3.LUT R0, R198, 0x1f, RZ, 0xc0, !PT ;  /* 0x0000001fc6007812 */ /* 0x000fe200078ec0ff */
[----:B------:R-:W-:Y:S02]  /*0e90*/  UISETP.NE.AND UP4, UPT, UR20, 0x2, UPT ;  /* 0x000000021400788c */ /* 0x000fe4000bf85270 */
[----:B------:R-:W-:Y:S02]  /*0ea0*/  UISETP.NE.AND UP5, UPT, UR20, URZ, UPT ;  /* 0x000000ff1400728c */ /* 0x000fe4000bfa5270 */
[----:B---3--:R-:W-:-:S09]  /*0eb0*/  UISETP.EQ.U32.AND UP0, UPT, UR24, 0x1, UPT ;  /* 0x000000011800788c */ /* 0x008fd2000bf02070 */
[----:B------:R-:W-:Y:S05]  /*0ec0*/  BRA.U !UP0, `(.L_x_16) ;  /* 0x0000000108087547 */ /* 0x000fea000b800000 */
[----:B-12-4-:R-:W-:Y:S01]  /*0ed0*/  UCGABAR_ARV ;  /* 0x00000000000079c7 */ /* 0x016fe20008000000 */
[----:B------:R-:W-:Y:S05]  /*0ee0*/  BRA `(.L_x_17) ;  /* 0x0000000000047947 */ /* 0x000fea0003800000 */
.L_x_16:
[----:B-12-4-:R-:W-:Y:S01]  /*0ef0*/  NOP ;  /* 0x0000000000007918 */ /* 0x016fe20000000000 */
.L_x_17:
[----:B------:R-:W1:Y:S01]  /*0f00*/  S2UR UR7, SR_CTAID.X ;  /* 0x00000000000779c3 */ /* 0x000e620000002500 */
[----:B------:R-:W-:-:S05]  /*0f10*/  CS2R.32 R3, SR_CgaSize ;  /* 0x0000000000037805 */ /* 0x000fca0000008a00 */
[----:B------:R-:W-:-:S05]  /*0f20*/  IMAD R3, R3, -0xa0, RZ ;  /* 0xffffff6003037824 */ /* 0x000fca00078e02ff */
[----:B------:R-:W-:-:S14]  /*0f30*/  R2UR UR5, R3 ;  /* 0x00000000030572ca */ /* 0x000fdc00000e0000 */
[----:B------:R-:W2:Y:S01]  /*0f40*/  LDCU UR5, c[0x0][UR5+0x2b0] ;  /* 0x00005600050577ac */ /* 0x000ea20008000800 */
[----:B------:R-:W-:-:S05]  /*0f50*/  CS2R.32 R3, SR_CgaSize ;  /* 0x0000000000037805 */ /* 0x000fca0000008a00 */
[----:B------:R-:W-:-:S05]  /*0f60*/  IMAD R3, R3, -0xa0, RZ ;  /* 0xffffff6003037824 */ /* 0x000fca00078e02ff */
[----:B------:R-:W-:-:S14]  /*0f70*/  R2UR UR4, R3 ;  /* 0x00000000030472ca */ /* 0x000fdc00000e0000 */
[----:B------:R-:W3:Y:S01]  /*0f80*/  LDCU UR4, c[0x0][UR4+0x2b4] ;  /* 0x00005680040477ac */ /* 0x000ee20008000800 */
[----:B------:R-:W4:Y:S01]  /*0f90*/  S2UR UR8, SR_CTAID.Y ;  /* 0x00000000000879c3 */ /* 0x000f220000002600 */
[----:B------:R-:W-:-:S05]  /*0fa0*/  CS2R.32 R3, SR_CgaSize ;  /* 0x0000000000037805 */ /* 0x000fca0000008a00 */
[----:B------:R-:W-:-:S05]  /*0fb0*/  IMAD R3, R3, -0xa0, RZ ;  /* 0xffffff6003037824 */ /* 0x000fca00078e02ff */
[----:B------:R-:W-:-:S14]  /*0fc0*/  R2UR UR59, R3 ;  /* 0x00000000033b72ca */ /* 0x000fdc00000e0000 */
[----:B------:R-:W3:Y:S01]  /*0fd0*/  LDCU UR59, c[0x0][UR59+0x2a0] ;  /* 0x000054003b3b77ac */ /* 0x000ee20008000800 */
[----:B------:R-:W-:-:S05]  /*0fe0*/  CS2R.32 R3, SR_CgaSize ;  /* 0x0000000000037805 */ /* 0x000fca0000008a00 */
[----:B------:R-:W-:-:S05]  /*0ff0*/  IMAD R3, R3, -0xa0, RZ ;  /* 0xffffff6003037824 */ /* 0x000fca00078e02ff */
[----:B------:R-:W-:-:S14]  /*1000*/  R2UR UR58, R3 ;  /* 0x00000000033a72ca */ /* 0x000fdc00000e0000 */
[----:B------:R-:W3:Y:S01]  /*1010*/  LDCU UR58, c[0x0][UR58+0x2a4] ;  /* 0x000054803a3a77ac */ /* 0x000ee20008000800 */
[----:B------:R-:W3:Y:S01]  /*1020*/  S2UR UR36, SR_CTAID.Z ;  /* 0x00000000002479c3 */ /* 0x000ee20000002700 */
[----:B------:R-:W3:Y:S01]  /*1030*/  LDCU UR21, c[0x0][0xb24] ;  /* 0x00016480ff1577ac */ /* 0x000ee20008000800 */
[----:B------:R-:W3:Y:S01]  /*1040*/  LDCU UR42, c[0x0][0xb24] ;  /* 0x00016480ff2a77ac */ /* 0x000ee20008000800 */
[----:B-1----:R-:W-:Y:S01]  /*1050*/  I2FP.F32.U32 R3, UR7 ;  /* 0x0000000700037c45 */ /* 0x002fe20008201000 */
[----:B------:R-:W1:Y:S04]  /*1060*/  LDCU UR23, c[0x0][0xb30] ;  /* 0x00016600ff1777ac */ /* 0x000e680008000800 */
[----:B--2---:R-:W-:Y:S01]  /*1070*/  FMUL R3, R3, UR5 ;  /* 0x0000000503037c20 */ /* 0x004fe20008400000 */
[----:B------:R-:W-:Y:S01]  /*1080*/  UMOV UR47, UR7 ;  /* 0x00000007002f7c82 */ /* 0x000fe20008000000 */
[----:B----4-:R-:W-:Y:S01]  /*1090*/  I2FP.F32.U32 R2, UR8 ;  /* 0x0000000800027c45 */ /* 0x010fe20008201000 */
[----:B------:R-:W-:-:S03]  /*10a0*/  UMOV UR48, UR8 ;  /* 0x0000000800307c82 */ /* 0x000fc60008000000 */
[----:B------:R-:W2:Y:S01]  /*10b0*/  F2I.U32.TRUNC.NTZ R3, R3 ;  /* 0x0000000300037305 */ /* 0x000ea2000020f000 */
[----:B---3--:R-:W-:Y:S01]  /*10c0*/  FMUL R2, R2, UR4 ;  /* 0x0000000402027c20 */ /* 0x008fe20008400000 */
[----:B------:R-:W-:-:S04]  /*10d0*/  ULOP3.LUT UR4, UR44, 0x1, URZ, 0xc0, !UPT ;  /* 0x000000012c047892 */ /* 0x000fc8000f8ec0ff */
[----:B------:R-:W-:Y:S02]  /*10e0*/  UISETP.NE.U32.AND UP6, UPT, UR4, 0x1, UPT ;  /* 0x000000010400788c */ /* 0x000fe4000bfc5070 */
[----:B------:R-:W3:Y:S02]  /*10f0*/  F2I.U32.TRUNC.NTZ R2, R2 ;  /* 0x0000000200027305 */ /* 0x000ee4000020f000 */
[----:B------:R-:W-:Y:S01]  /*1100*/  USEL UR4, URZ, 0xa00, UP6 ;  /* 0x00000a00ff047887 */ /* 0x000fe2000b000000 */
[----:B--2---:R-:W-:Y:S02]  /*1110*/  R2UR UR6, R3 ;  /* 0x00000000030672ca */ /* 0x004fe400000e0000 */
[----:B---3--:R-:W-:Y:S02]  /*1120*/  R2UR UR5, R2 ;  /* 0x00000000020572ca */ /* 0x008fe400000e0000 */
[----:B------:R-:W-:-:S09]  /*1130*/  PRMT R2, RZ, 0x7610, R2 ;  /* 0x00007610ff027816 */ /* 0x000fd20000000002 */
[----:B------:R-:W-:-:S04]  /*1140*/  UIADD3 UR6, UPT, UPT, -UR6, URZ, URZ ;  /* 0x000000ff06067290 */ /* 0x000fc8000fffe1ff */
[----:B------:R-:W-:Y:S02]  /*1150*/  UIMAD UR59, UR59, UR6, UR7 ;  /* 0x000000063b3b72a4 */ /* 0x000fe4000f8e0207 */
[----:B------:R-:W-:-:S04]  /*1160*/  UIADD3 UR5, UPT, UPT, -UR5, URZ, URZ ;  /* 0x000000ff05057290 */ /* 0x000fc8000fffe1ff */
[----:B------:R-:W-:Y:S01]  /*1170*/  UIMAD UR58, UR58, UR5, UR8 ;  /* 0x000000053a3a72a4 */ /* 0x000fe2000f8e0208 */
[----:B-1----:R-:W-:Y:S11]  /*1180*/  BRA.U UP5, `(.L_x_18) ;  /* 0x0000000105247547 */ /* 0x002ff6000b800000 */
[----:B------:R-:W-:-:S04]  /*1190*/  UISETP.NE.AND UP0, UPT, UR58, URZ, UPT ;  /* 0x000000ff3a00728c */ /* 0x000fc8000bf05270 */
[----:B------:R-:W-:Y:S02]  /*11a0*/  USEL UR5, URZ, 0x2, UP0 ;  /* 0x00000002ff057887 */ /* 0x000fe40008000000 */
[----:B------:R-:W-:-:S04]  /*11b0*/  UISETP.NE.AND UP0, UPT, UR58, URZ, UPT ;  /* 0x000000ff3a00728c */ /* 0x000fc8000bf05270 */
[----:B------:R-:W-:-:S04]  /*11c0*/  UISETP.EQ.OR UP0, UPT, UR59, URZ, !UP0 ;  /* 0x000000ff3b00728c */ /* 0x000fc8000c702670 */
[----:B------:R-:W-:Y:S02]  /*11d0*/  USEL UR6, URZ, 0x1, !UP0 ;  /* 0x00000001ff067887 */ /* 0x000fe4000c000000 */
[----:B------:R-:W-:-:S04]  /*11e0*/  UISETP.NE.AND UP0, UPT, UR59, 0x1, UPT ;  /* 0x000000013b00788c */ /* 0x000fc8000bf05270 */
[----:B------:R-:W-:-:S04]  /*11f0*/  USEL UR5, UR5, 0x2, UP0 ;  /* 0x0000000205057887 */ /* 0x000fc80008000000 */
[----:B------:R-:W-:-:S06]  /*1200*/  UIADD3 UR5, UPT, UPT, UR6, UR5, URZ ;  /* 0x0000000506057290 */ /* 0x000fcc000fffe0ff */
[----:B------:R-:W-:-:S07]  /*1210*/  MOV R2, UR5 ;  /* 0x0000000500027c02 */ /* 0x000fce0008000f00 */
.L_x_18:
[----:B------:R-:W-:-:S09]  /*1220*/  UISETP.GE.AND UP0, UPT, UR21, 0x1, UPT ;  /* 0x000000011500788c */ /* 0x000fd2000bf06270 */
[----:B------:R-:W-:Y:S05]  /*1230*/  BRA.U !UP0, `(.L_x_19) ;  /* 0x0000000108d07547 */ /* 0x000fea000b800000 */
[----:B------:R-:W1:Y:S01]  /*1240*/  LDCU UR22, c[0x0][0xb0c] ;  /* 0x00016180ff1677ac */ /* 0x000e620008000800 */
[----:B------:R-:W2:Y:S01]  /*1250*/  LDCU.128 UR16, c[0x0][0xb10] ;  /* 0x00016200ff1077ac */ /* 0x000ea20008000c00 */
[----:B------:R-:W3:Y:S01]  /*1260*/  LDCU UR7, c[0x0][0x370] ;  /* 0x00006e00ff0777ac */ /* 0x000ee20008000800 */
[----:B------:R-:W-:Y:S02]  /*1270*/  UISETP.NE.AND UP1, UPT, UR21, 0x1, UPT ;  /* 0x000000011500788c */ /* 0x000fe4000bf25270 */
[----:B-1----:R-:W-:Y:S02]  /*1280*/  UISETP.NE.AND UP0, UPT, UR22, 0x1, UPT ;  /* 0x000000011600788c */ /* 0x002fe4000bf05270 */
[----:B--2---:R-:W-:Y:S02]  /*1290*/  UIMAD.WIDE.U32 UR10, UR47, UR16, URZ ;  /* 0x000000102f0a72a5 */ /* 0x004fe4000f8e00ff */
[----:B---3--:R-:W-:-:S05]  /*12a0*/  UIMAD.WIDE.U32 UR8, UR7, UR16, URZ ;  /* 0x00000010070872a5 */ /* 0x008fca000f8e00ff */
[----:B------:R-:W-:Y:S01]  /*12b0*/  UMOV UR6, UR11 ;  /* 0x0000000b00067c82 */ /* 0x000fe20008000000 */
[----:B------:R-:W-:Y:S02]  /*12c0*/  UIMAD.WIDE.U32 UR10, UR48, UR19, URZ ;  /* 0x00000013300a72a5 */ /* 0x000fe4000f8e00ff */
[----:B------:R-:W-:Y:S01]  /*12d0*/  USHF.R.U32.HI UR6, URZ, UR17, UR6 ;  /* 0x00000011ff067299 */ /* 0x000fe20008011606 */
[----:B------:R-:W-:Y:S02]  /*12e0*/  UMOV UR8, UR9 ;  /* 0x0000000900087c82 */ /* 0x000fe40008000000 */
[----:B------:R-:W-:Y:S02]  /*12f0*/  @UP0 USHF.R.U32.HI UR7, URZ, UR17, UR8 ;  /* 0x00000011ff070299 */ /* 0x000fe40008011608 */
[----:B------:R-:W1:Y:S01]  /*1300*/  LDCU UR8, c[0x0][0x374] ;  /* 0x00006e80ff0877ac */ /* 0x000e620008000800 */
[----:B------:R-:W2:Y:S01]  /*1310*/  LDCU UR9, c[0x0][0xb20] ;  /* 0x00016400ff0977ac */ /* 0x000ea20008000800 */
[----:B------:R-:W-:-:S02]  /*1320*/  UMOV UR5, UR11 ;  /* 0x0000000b00057c82 */ /* 0x000fc40008000000 */
[----:B------:R-:W3:Y:S01]  /*1330*/  LDCU.64 UR10, c[0x0][0xb28] ;  /* 0x00016500ff0a77ac */ /* 0x000ee20008000a00 */
[----:B------:R-:W-:Y:S02]  /*1340*/  USEL UR6, UR47, UR6, !UP0 ;  /* 0x000000062f067287 */ /* 0x000fe4000c000000 */
[----:B------:R-:W-:Y:S02]  /*1350*/  UISETP.NE.AND UP0, UPT, UR18, 0x1, UPT ;  /* 0x000000011200788c */ /* 0x000fe4000bf05270 */
[----:B-1----:R-:W-:Y:S02]  /*1360*/  UIMAD.WIDE.U32 UR12, UR8, UR19, URZ ;  /* 0x00000013080c72a5 */ /* 0x002fe4000f8e00ff */
[----:B--2---:R-:W-:-:S05]  /*1370*/  USHF.R.U32.HI UR5, URZ, UR9, UR5 ;  /* 0x00000009ff057299 */ /* 0x004fca0008011605 */
[----:B------:R-:W-:Y:S01]  /*1380*/  UMOV UR12, UR13 ;  /* 0x0000000d000c7c82 */ /* 0x000fe20008000000 */
[----:B------:R-:W-:Y:S02]  /*1390*/  USEL UR5, UR48, UR5, !UP0 ;  /* 0x0000000530057287 */ /* 0x000fe4000c000000 */
[----:B------:R-:W-:Y:S02]  /*13a0*/  @UP0 USHF.R.U32.HI UR8, URZ, UR9, UR12 ;  /* 0x00000009ff080299 */ /* 0x000fe4000801160c */
[----:B---3--:R-:W-:Y:S02]  /*13b0*/  UIMAD.WIDE.U32 UR14, UR7, UR10, URZ ;  /* 0x0000000a070e72a5 */ /* 0x008fe4000f8e00ff */
[----:B------:R-:W-:-:S05]  /*13c0*/  UIMAD.WIDE.U32 UR12, UR8, UR10, URZ ;  /* 0x0000000a080c72a5 */ /* 0x000fca000f8e00ff */
[----:B------:R-:W-:Y:S02]  /*13d0*/  UMOV UR14, UR15 ;  /* 0x0000000f000e7c82 */ /* 0x000fe40008000000 */
[----:B------:R-:W-:Y:S01]  /*13e0*/  UMOV UR12, UR13 ;  /* 0x0000000d000c7c82 */ /* 0x000fe20008000000 */
[----:B------:R-:W-:Y:S02]  /*13f0*/  @UP1 USHF.R.U32.HI UR7, URZ, UR11, UR14 ;  /* 0x0000000bff071299 */ /* 0x000fe4000801160e */
[----:B------:R-:W-:Y:S02]  /*1400*/  @UP1 USHF.R.U32.HI UR8, URZ, UR11, UR12 ;  /* 0x0000000bff081299 */ /* 0x000fe4000801160c */
[----:B------:R-:W-:Y:S02]  /*1410*/  UIMAD.WIDE.U32 UR12, UR5, UR10, URZ ;  /* 0x0000000a050c72a5 */ /* 0x000fe4000f8e00ff */
[----:B------:R-:W-:Y:S02]  /*1420*/  UIMAD UR8, UR8, UR21, URZ ;  /* 0x00000015080872a4 */ /* 0x000fe4000f8e02ff */
[----:B------:R-:W-:-:S02]  /*1430*/  UIMAD UR9, UR7, UR21, URZ ;  /* 0x00000015070972a4 */ /* 0x000fc4000f8e02ff */
[----:B------:R-:W-:-:S04]  /*1440*/  UISETP.GE.AND UP0, UPT, UR5, UR8, UPT ;  /* 0x000000080500728c */ /* 0x000fc8000bf06270 */
[----:B------:R-:W-:Y:S02]  /*1450*/  UISETP.GE.OR UP0, UPT, UR6, UR9, UP0 ;  /* 0x000000090600728c */ /* 0x000fe40008706670 */
[----:B------:R-:W-:-:S03]  /*1460*/  UIMAD.WIDE.U32 UR8, UR6, UR10, URZ ;  /* 0x0000000a060872a5 */ /* 0x000fc6000f8e00ff */
[----:B------:R-:W-:Y:S02]  /*1470*/  UMOV UR10, UR13 ;  /* 0x0000000d000a7c82 */ /* 0x000fe40008000000 */
[----:B------:R-:W-:-:S04]  /*1480*/  USHF.R.U32.HI UR10, URZ, UR11, UR10 ;  /* 0x0000000bff0a7299 */ /* 0x000fc8000801160a */
[----:B------:R-:W-:Y:S02]  /*1490*/  USEL UR8, UR5, UR10, !UP1 ;  /* 0x0000000a05087287 */ /* 0x000fe4000c800000 */
[----:B------:R-:W-:Y:S02]  /*14a0*/  @!UP0 USHF.R.U32.HI UR9, URZ, UR11, UR9 ;  /* 0x0000000bff098299 */ /* 0x000fe40008011609 */
[----:B------:R-:W-:Y:S02]  /*14b0*/  UIADD3 UR10, UPT, UPT, -UR8, URZ, URZ ;  /* 0x000000ff080a7290 */ /* 0x000fe4000fffe1ff */
[----:B------:R-:W-:Y:S02]  /*14c0*/  @!UP0 USEL UR9, UR6, UR9, !UP1 ;  /* 0x0000000906098287 */ /* 0x000fe4000c800000 */
[----:B------:R-:W-:Y:S02]  /*14d0*/  UIMAD UR10, UR21, UR10, UR5 ;  /* 0x0000000a150a72a4 */ /* 0x000fe4000f8e0205 */
[----:B------:R-:W-:-:S02]  /*14e0*/  UIADD3 UR11, UPT, UPT, -UR6, URZ, URZ ;  /* 0x000000ff060b7290 */ /* 0x000fc4000fffe1ff */
[----:B------:R-:W-:Y:S02]  /*14f0*/  @!UP0 UIMAD UR10, UR10, UR7, UR9 ;  /* 0x000000070a0a82a4 */ /* 0x000fe4000f8e0209 */
[----:B------:R-:W-:Y:S02]  /*1500*/  @!UP0 UIADD3 UR8, UPT, UPT, UR8, -UR9, URZ ;  /* 0x8000000908088290 */ /* 0x000fe4000fffe0ff */
[----:B------:R-:W-:Y:S02]  /*1510*/  UIADD3 UR7, UPT, UPT, -UR5, URZ, URZ ;  /* 0x000000ff05077290 */ /* 0x000fe4000fffe1ff */
[----:B------:R-:W-:Y:S02]  /*1520*/  @!UP0 UIMAD UR5, UR8, UR21, UR6 ;  /* 0x00000015080582a4 */ /* 0x000fe4000f8e0206 */
[----:B------:R-:W-:Y:S02]  /*1530*/  UIMAD UR48, UR18, UR7, UR48 ;  /* 0x00000007123072a4 */ /* 0x000fe4000f8e0230 */
[----:B------:R-:W-:Y:S01]  /*1540*/  UIMAD UR47, UR22, UR11, UR47 ;  /* 0x0000000b162f72a4 */ /* 0x000fe2000f8e022f */
[----:B------:R-:W-:Y:S01]  /*1550*/  @!UP0 UMOV UR6, UR10 ;  /* 0x0000000a00068c82 */ /* 0x000fe20008000000 */
[----:B------:R-:W-:-:S02]  /*1560*/  UIMAD UR48, UR5, UR18, UR48 ;  /* 0x00000012053072a4 */ /* 0x000fc4000f8e0230 */
[----:B------:R-:W-:-:S12]  /*1570*/  UIMAD UR47, UR6, UR22, UR47 ;  /* 0x00000016062f72a4 */ /* 0x000fd8000f8e022f */
.L_x_19:
[----:B------:R-:W-:-:S09]  /*1580*/  UISETP.NE.AND UP0, UPT, UR23, 0x1, UPT ;  /* 0x000000011700788c */ /* 0x000fd2000bf05270 */
[----:B------:R-:W-:Y:S05]  /*1590*/  BRA.U UP0, `(.L_x_20) ;  /* 0x0000000100447547 */ /* 0x000fea000b800000 */
[----:B------:R-:W1:Y:S01]  /*15a0*/  LDCU.128 UR8, c[0x0][0xb10] ;  /* 0x00016200ff0877ac */ /* 0x000e620008000c00 */
[----:B------:R-:W2:Y:S01]  /*15b0*/  LDCU UR12, c[0x0][0xb0c] ;  /* 0x00016180ff0c77ac */ /* 0x000ea20008000800 */
[----:B-1----:R-:W-:Y:S02]  /*15c0*/  UIMAD.WIDE.U32 UR6, UR47, UR8, URZ ;  /* 0x000000082f0672a5 */ /* 0x002fe4000f8e00ff */
[----:B--2---:R-:W-:-:S05]  /*15d0*/  UISETP.NE.AND UP0, UPT, UR12, 0x1, UPT ;  /* 0x000000010c00788c */ /* 0x004fca000bf05270 */
[----:B------:R-:W-:Y:S02]  /*15e0*/  UMOV UR6, UR7 ;  /* 0x0000000700067c82 */ /* 0x000fe40008000000 */
[----:B------:R-:W-:Y:S02]  /*15f0*/  USHF.R.U32.HI UR6, URZ, UR9, UR6 ;  /* 0x00000009ff067299 */ /* 0x000fe40008011606 */
[----:B------:R-:W1:Y:S01]  /*1600*/  LDCU UR7, c[0x0][0xb20] ;  /* 0x00016400ff0777ac */ /* 0x000e620008000800 */
[----:B------:R-:W-:Y:S02]  /*1610*/  UIMAD.WIDE.U32 UR8, UR48, UR11, URZ ;  /* 0x0000000b300872a5 */ /* 0x000fe4000f8e00ff */
[----:B------:R-:W-:Y:S02]  /*1620*/  USEL UR6, UR47, UR6, !UP0 ;  /* 0x000000062f067287 */ /* 0x000fe4000c000000 */
[----:B------:R-:W-:-:S03]  /*1630*/  UISETP.NE.AND UP0, UPT, UR10, 0x1, UPT ;  /* 0x000000010a00788c */ /* 0x000fc6000bf05270 */
[----:B------:R-:W-:Y:S02]  /*1640*/  UMOV UR5, UR9 ;  /* 0x0000000900057c82 */ /* 0x000fe40008000000 */
[----:B-1----:R-:W-:-:S04]  /*1650*/  USHF.R.U32.HI UR5, URZ, UR7, UR5 ;  /* 0x00000007ff057299 */ /* 0x002fc80008011605 */
[----:B------:R-:W-:-:S04]  /*1660*/  USEL UR5, UR48, UR5, !UP0 ;  /* 0x0000000530057287 */ /* 0x000fc8000c000000 */
[----:B------:R-:W-:Y:S02]  /*1670*/  UIADD3 UR7, UPT, UPT, UR6, -UR5, URZ ;  /* 0x8000000506077290 */ /* 0x000fe4000fffe0ff */
[----:B------:R-:W-:Y:S02]  /*1680*/  UIADD3 UR5, UPT, UPT, -UR6, UR5, URZ ;  /* 0x0000000506057290 */ /* 0x000fe4000fffe1ff */
[----:B------:R-:W-:Y:S02]  /*1690*/  UIMAD UR48, UR7, UR10, UR48 ;  /* 0x0000000a073072a4 */ /* 0x000fe4000f8e0230 */
[----:B------:R-:W-:-:S12]  /*16a0*/  UIMAD UR47, UR5, UR12, UR47 ;  /* 0x0000000c052f72a4 */ /* 0x000fd8000f8e022f */
.L_x_20:
[----:B------:R-:W-:Y:S02]  /*16b0*/  UISETP.EQ.U32.AND UP0, UPT, UR24, 0x1, UPT ;  /* 0x000000011800788c */ /* 0x000fe4000bf02070 */
[----:B------:R-:W-:-:S07]  /*16c0*/  UISETP.NE.AND UP1, UPT, UR20, 0x2, UPT ;  /* 0x000000021400788c */ /* 0x000fce000bf25270 */
[----:B------:R-:W-:Y:S05]  /*16d0*/  BRA.U !UP0, `(.L_x_21) ;  /* 0x00000001080c7547 */ /* 0x000fea000b800000 */
[----:B------:R-:W-:Y:S01]  /*16e0*/  UCGABAR_WAIT ;  /* 0x0000000000007dc7 */ /* 0x000fe20008000000 */
[----:B------:R-:W-:Y:S01]  /*16f0*/  CCTL.IVALL ;  /* 0x00000000ff00798f */ /* 0x000fe20002000000 */
[----:B------:R-:W-:Y:S05]  /*1700*/  BRA `(.L_x_22) ;  /* 0x0000000000047947 */ /* 0x000fea0003800000 */
.L_x_21:
[----:B------:R-:W-:Y:S06]  /*1710*/  BAR.SYNC.DEFER_BLOCKING 0x0 ;  /* 0x0000000000007b1d */ /* 0x000fec0000010000 */
.L_x_22:
[----:B------:R-:W-:Y:S05]  /*1720*/  BRA.U UP1, `(.L_x_23) ;  /* 0x0000001901007547 */ /* 0x000fea000b800000 */
[----:B------:R-:W1:Y:S01]  /*1730*/  LDCU UR7, c[0x0][0x38c] ;  /* 0x00007180ff0777ac */ /* 0x000e620008000800 */
[----:B------:R-:W-:Y:S01]  /*1740*/  PLOP3.LUT P1, PT, PT, PT, UP2, 0x80, 0x8 ;  /* 0x000000000008781c */ /* 0x000fe20003f2f028 */
[----:B------:R-:W-:Y:S01]  /*1750*/  IMAD.MOV.U32 R12, RZ, RZ, 0x1 ;  /* 0x00000001ff0c7424 */ /* 0x000fe200078e00ff */
[----:B------:R-:W-:Y:S01]  /*1760*/  ISETP.EQ.OR P2, PT, R0, RZ, P3 ;  /* 0x000000ff0000720c */ /* 0x000fe20001f42670 */
[----:B------:R-:W-:Y:S01]  /*1770*/  UISETP.NE.AND UP0, UPT, UR20, URZ, UPT ;  /* 0x000000ff1400728c */ /* 0x000fe2000bf05270 */
[----:B------:R-:W-:Y:S01]  /*1780*/  PLOP3.LUT P1, PT, P1, PT, PT, 0x8, 0x80 ;  /* 0x000000000080781c */ /* 0x000fe20000f2e170 */
[----:B------:R-:W-:Y:S01]  /*1790*/  USEL UR26, URZ, 0x1, UP4 ;  /* 0x00000001ff1a7887 */ /* 0x000fe2000a000000 */
[----:B------:R-:W-:Y:S01]  /*17a0*/  CS2R R10, SRZ ;  /* 0x00000000000a7805 */ /* 0x000fe2000001ff00 */
[----:B------:R-:W-:Y:S01]  /*17b0*/  UMOV UR15, 0x400 ;  /* 0x00000400000f7882 */ /* 0x000fe20000000000 */
[----:B------:R-:W-:Y:S01]  /*17c0*/  IMAD.MOV.U32 R9, RZ, RZ, RZ ;  /* 0x000000ffff097224 */ /* 0x000fe200078e00ff */
[----:B------:R-:W-:Y:S01]  /*17d0*/  USEL UR26, UR26, 0x2, UP0 ;  /* 0x000000021a1a7887 */ /* 0x000fe20008000000 */
[----:B------:R-:W-:Y:S01]  /*17e0*/  IMAD.MOV.U32 R8, RZ, RZ, 0x1 ;  /* 0x00000001ff087424 */ /* 0x000fe200078e00ff */
[----:B------:R-:W-:Y:S01]  /*17f0*/  ULEA UR15, UR44, UR15, 0x18 ;  /* 0x0000000f2c0f7291 */ /* 0x000fe2000f8ec0ff */
[----:B------:R-:W2:Y:S01]  /*1800*/  LDCU UR40, c[0x0][0x370] ;  /* 0x00006e00ff2877ac */ /* 0x000ea20008000800 */
[----:B-1----:R-:W-:Y:S01]  /*1810*/  UIADD3 UR6, UPT, UPT, UR7, 0x1f, URZ ;  /* 0x0000001f07067890 */ /* 0x002fe2000fffe0ff */
[----:B------:R-:W1:Y:S03]  /*1820*/  LDCU.64 UR28, c[0x0][0x348] ;  /* 0x00006900ff1c77ac */ /* 0x000e660008000a00 */
[----:B------:R-:W-:-:S02]  /*1830*/  USHF.R.S32.HI UR5, URZ, 0x1f, UR6 ;  /* 0x0000001fff057899 */ /* 0x000fc40008011406 */
[----:B------:R-:W-:Y:S02]  /*1840*/  USHF.R.U32.HI UR46, URZ, 0x5, UR4 ;  /* 0x00000005ff2e7899 */ /* 0x000fe40008011604 */
[----:B------:R-:W-:Y:S02]  /*1850*/  ULEA.HI UR5, UR5, UR6, URZ, 0x5 ;  /* 0x0000000605057291 */ /* 0x000fe4000f8f28ff */
[----:B------:R-:W-:Y:S02]  /*1860*/  UIADD3 UR6, UPT, UPT, UR7, -0x1, URZ ;  /* 0xffffffff07067890 */ /* 0x000fe4000fffe0ff */
[----:B------:R-:W-:Y:S02]  /*1870*/  USHF.R.S32.HI UR43, URZ, 0x5, UR5 ;  /* 0x00000005ff2b7899 */ /* 0x000fe40008011405 */
[----:B------:R-:W-:Y:S02]  /*1880*/  UISETP.GE.U32.AND UP1, UPT, UR6, -0x3f, UPT ;  /* 0xffffffc10600788c */ /* 0x000fe4000bf26070 */
[----:B------:R-:W-:-:S02]  /*1890*/  UISETP.LT.U32.AND UP0, UPT, UR43, 0xd, UPT ;  /* 0x0000000d2b00788c */ /* 0x000fc4000bf01070 */
[----:B------:R-:W-:Y:S02]  /*18a0*/  UIADD3 UR5, UPT, UPT, UR15, 0x1400, URZ ;  /* 0x000014000f057890 */ /* 0x000fe4000fffe0ff */
[----:B------:R-:W-:Y:S02]  /*18b0*/  USEL UR41, UR43, 0xd, UP0 ;  /* 0x0000000d2b297887 */ /* 0x000fe40008000000 */
[----:B------:R-:W-:Y:S02]  /*18c0*/  @UP6 UIADD3 UR5, UPT, UPT, UR15, URZ, URZ ;  /* 0x000000ff0f056290 */ /* 0x000fe4000fffe0ff */
[----:B------:R-:W-:Y:S02]  /*18d0*/  UIADD3 UR21, UPT, UPT, UR41, -0x1, URZ ;  /* 0xffffffff29157890 */ /* 0x000fe4000fffe0ff */
[----:B------:R-:W-:Y:S02]  /*18e0*/  @UP1 UIADD3 UR21, UPT, UPT, UR41, URZ, URZ ;  /* 0x000000ff29151290 */ /* 0x000fe4000fffe0ff */
[----:B------:R-:W-:Y:S01]  /*18f0*/  UIADD3 UR49, UPT, UPT, UR7, 0x3e, URZ ;  /* 0x0000003e07317890 */ /* 0x000fe2000fffe0ff */
[----:B------:R-:W3:Y:S01]  /*1900*/  LDCU UR39, c[0x0][0x374] ;  /* 0x00006e80ff2777ac */ /* 0x000ee20008000800 */
[----:B------:R-:W-:-:S02]  /*1910*/  UIADD3 UR5, UPT, UPT, UR5, 0x17400, URZ ;  /* 0x0001740005057890 */ /* 0x000fc4000fffe0ff */
[----:B------:R-:W-:Y:S02]  /*1920*/  UIADD3 UR45, UPT, UPT, UR43, -UR41, URZ ;  /* 0x800000292b2d7290 */ /* 0x000fe4000fffe0ff */
[----:B------:R-:W-:Y:S01]  /*1930*/  UIADD3 UR21, UPT, UPT, UR21, 0x1, URZ ;  /* 0x0000000115157890 */ /* 0x000fe2000fffe0ff */
[----:B-12---:R-:W-:-:S11]  /*1940*/  UMOV UR13, URZ ;  /* 0x000000ff000d7c82 */ /* 0x006fd60008000000 */
.L_x_43:
[----:B------:R-:W-:-:S09]  /*1950*/  UISETP.NE.AND UP0, UPT, UR44, URZ, UPT ;  /* 0x000000ff2c00728c */ /* 0x000fd2000bf05270 */
[----:B-1----:R-:W-:Y:S05]  /*1960*/  BRA.U UP0, `(.L_x_24) ;  /* 0x0000000100287547 */ /* 0x002fea000b800000 */
[----:B------:R-:W-:Y:S02]  /*1970*/  LEA R0, R9, UR15, 0x3 ;  /* 0x0000000f09007c11 */ /* 0x000fe4000f8e18ff */
[----:B------:R-:W-:-:S04]  /*1980*/  SHF.L.U32 R3, R8, 0x1f, RZ ;  /* 0x0000001f08037819 */ /* 0x000fc800000006ff */
[----:B------:R-:W1:Y:S02]  /*1990*/  SYNCS.PHASECHK.TRANS64.TRYWAIT P0, [R0+URZ+0x170], R3 ;  /* 0x00017003000075a7 */ /* 0x000e6400080011ff */
[----:B-1----:R-:W-:Y:S05]  /*19a0*/  @!P0 BRA `(.L_x_25) ;  /* 0x0000006c001c8947 */ /* 0x002fea0003800000 */
.L_x_123:
[----:B------:R2:W-:Y:S01]  /*19b0*/  SYNCS.ARRIVE.TRANS64.A1T0 RZ, [R0+URZ+0x160], RZ ;  /* 0x000160ff00ff79a7 */ /* 0x0005e200081000ff */
[----:B------:R-:W-:-:S05]  /*19c0*/  VIADD R9, R9, 0x1 ;  /* 0x0000000109097836 */ /* 0x000fca0000000000 */
[----:B------:R-:W-:-:S04]  /*19d0*/  ISETP.NE.AND P0, PT, R9, 0x2, PT ;  /* 0x000000020900780c */ /* 0x000fc80003f05270 */
[----:B-1----:R-:W-:Y:S02]  /*19e0*/  SEL R3, RZ, 0x1, P0 ;  /* 0x00000001ff037807 */ /* 0x002fe40000000000 */
[----:B------:R-:W-:Y:S02]  /*19f0*/  SEL R9, R9, RZ, P0 ;  /* 0x000000ff09097207 */ /* 0x000fe40000000000 */
[----:B------:R-:W-:-:S07]  /*1a00*/  LOP3.LUT R8, R8, R3, RZ, 0x3c, !PT ;  /* 0x0000000308087212 */ /* 0x000fce00078e3cff */
.L_x_24:
[----:B------:R-:W-:Y:S01]  /*1a10*/  ULEA UR6, UR13, UR15, 0x3 ;  /* 0x0000000f0d067291 */ /* 0x000fe2000f8e18ff */
[----:B--2---:R-:W-:Y:S01]  /*1a20*/  SHF.L.U32 R0, R12, 0x1f, RZ ;  /* 0x0000001f0c007819 */ /* 0x004fe200000006ff */
[----:B------:R-:W-:Y:S02]  /*1a30*/  UISETP.GE.U32.AND UP0, UPT, UR49, 0x3f, UPT ;  /* 0x0000003f3100788c */ /* 0x000fe4000bf06070 */
[----:B------:R-:W-:Y:S02]  /*1a40*/  USHF.L.U32 UR35, UR47, 0x6, URZ ;  /* 0x000000062f237899 */ /* 0x000fe400080006ff */
[----:B------:R-:W-:Y:S01]  /*1a50*/  UIMAD UR19, UR48, 0xa0, UR46 ;  /* 0x000000a0301378a4 */ /* 0x000fe2000f8e022e */
[----:B------:R-:W-:Y:S02]  /*1a60*/  UMOV UR14, URZ ;  /* 0x000000ff000e7c82 */ /* 0x000fe40008000000 */
[----:B------:R1:W2:Y:S02]  /*1a70*/  SYNCS.PHASECHK.TRANS64.TRYWAIT P0, [UR6+0x68], R0 ;  /* 0x00006800ff0075a7 */ /* 0x0002a40008001106 */
[----:B------:R-:W-:Y:S07]  /*1a80*/  BRA.U !UP0, `(.L_x_26) ;  /* 0x0000000108c07547 */ /* 0x000fee000b800000 */
[----:B------:R-:W-:Y:S01]  /*1a90*/  UMOV UR8, URZ ;  /* 0x000000ff00087c82 */ /* 0x000fe20008000000 */
[----:B------:R-:W-:-:S05]  /*1aa0*/  UMOV UR7, UR13 ;  /* 0x0000000d00077c82 */ /* 0x000fca0008000000 */
.L_x_32:
[----:B--2---:R-:W-:Y:S01]  /*1ab0*/  @!P3 MOV R2, 0x3800 ;  /* 0x000038000002b802 */ /* 0x004fe20000000f00 */
[----:B----4-:R-:W-:Y:S01]  /*1ac0*/  ULEA UR33, UR7, UR15, 0x3 ;  /* 0x0000000f07217291 */ /* 0x010fe2000f8e18ff */
[----:B-12---:R-:W-:Y:S11]  /*1ad0*/  @P0 BRA `(.L_x_27) ;  /* 0x00000000000c0947 */ /* 0x006ff60003800000 */
[----:B------:R-:W-:Y:S04]  /*1ae0*/  SHF.L.U32 R3, R12, 0x1f, RZ ;  /* 0x0000001f0c037819 */ /* 0x000fe800000006ff */
[----:B------:R-:W2:Y:S02]  /*1af0*/  SYNCS.PHASECHK.TRANS64.TRYWAIT P0, [UR33+0x68], R3 ;  /* 0x00006803ff0075a7 */ /* 0x000ea40008001121 */
[----:B--2---:R-:W-:Y:S05]  /*1b00*/  @!P0 BRA `(.L_x_28) ;  /* 0x0000006800d88947 */ /* 0x004fea0003800000 */
.L_x_27:
[----:B------:R2:W-:Y:S01]  /*1b10*/  @!P3 SYNCS.ARRIVE.TRANS64 RZ, [UR33], R2 ;  /* 0x00000002ffffb9a7 */ /* 0x0005e20008000021 */
[----:B------:R-:W-:Y:S04]  /*1b20*/  ULOP3.LUT UR6, UR26, 0x2, URZ, 0xfc, !UPT ;  /* 0x000000021a067892 */ /* 0x000fe8000f8efcff */
[----:B------:R-:W-:Y:S09]  /*1b30*/  UISETP.NE.AND UP0, UPT, UR6, 0x2, UPT ;  /* 0x000000020600788c */ /* 0x000ff2000bf05270 */
[----:B------:R-:W-:Y:S05]  /*1b40*/  BRA.U UP0, `(.L_x_29) ;  /* 0x0000000100047547 */ /* 0x000fea000b800000 */
[----:B---3--:R-:W-:Y:S05]  /*1b50*/  BPT.TRAP 0x1 ;  /* 0x000000040000795c */ /* 0x008fea0000300000 */
.L_x_29:
[----:B------:R-:W-:Y:S04]  /*1b60*/  BSSY.RECONVERGENT B0, `(.L_x_30) ;  /* 0x0000003000007945 */ /* 0x000fe80003800200 */
[----:B------:R-:W-:Y:S05]  /*1b70*/  @P2 BRA `(.L_x_31) ;  /* 0x0000000000042947 */ /* 0x000fea0003800000 */
[----:B---3--:R-:W-:Y:S05]  /*1b80*/  BPT.TRAP 0x1 ;  /* 0x000000040000795c */ /* 0x008fea0000300000 */
.L_x_31:
[----:B---3--:R-:W-:Y:S05]  /*1b90*/  BSYNC.RECONVERGENT B0 ;  /* 0x0000000000007941 */ /* 0x008fea0003800200 */
.L_x_30:
[----:B------:R-:W-:Y:S02]  /*1ba0*/  UIADD3 UR6, UPT, UPT, UR7, 0x1, URZ ;  /* 0x0000000107067890 */ /* 0x000fe4000fffe0ff */
[----:B------:R-:W-:Y:S02]  /*1bb0*/  UIADD3 UR22, UP1, UPT, UR28, 0x80, URZ ;  /* 0x000000801c167890 */ /* 0x000fe4000ff3e0ff */
[----:B------:R-:W-:Y:S02]  /*1bc0*/  UISETP.NE.AND UP0, UPT, UR6, 0xd, UPT ;  /* 0x0000000d0600788c */ /* 0x000fe4000bf05270 */
[----:B------:R-:W-:Y:S02]  /*1bd0*/  ULEA UR32, UR7, UR15, 0xc ;  /* 0x0000000f07207291 */ /* 0x000fe4000f8e60ff */
[----:B------:R-:W-:Y:S02]  /*1be0*/  USEL UR9, URZ, 0x1, UP0 ;  /* 0x00000001ff097887 */ /* 0x000fe40008000000 */
[----:B------:R-:W-:Y:S02]  /*1bf0*/  USEL UR13, UR6, URZ, UP0 ;  /* 0x000000ff060d7287 */ /* 0x000fe40008000000 */
[----:B------:R-:W-:Y:S02]  /*1c00*/  USHF.L.U32 UR34, UR8, 0x5, URZ ;  /* 0x0000000508227899 */ /* 0x000fe400080006ff */
[----:B------:R-:W-:Y:S01]  /*1c10*/  ULEA UR6, UR13, UR15, 0x3 ;  /* 0x0000000f0d067291 */ /* 0x000fe2000f8e18ff */
[----:B------:R-:W-:Y:S01]  /*1c20*/  LOP3.LUT R12, R12, UR9, RZ, 0x3c, !PT ;  /* 0x000000090c0c7c12 */ /* 0x000fe2000f8e3cff */
[----:B------:R-:W-:Y:S02]  /*1c30*/  UIADD3.X UR23, UPT, UPT, URZ, UR29, URZ, UP1, !UPT ;  /* 0x0000001dff177290 */ /* 0x000fe40008ffe4ff */
[----:B------:R-:W-:Y:S01]  /*1c40*/  UIADD3 UR32, UPT, UPT, UR32, 0xa400, URZ ;  /* 0x0000a40020207890 */ /* 0x000fe2000fffe0ff */
[----:B-1----:R-:W-:Y:S01]  /*1c50*/  SHF.L.U32 R0, R12, 0x1f, RZ ;  /* 0x0000001f0c007819 */ /* 0x002fe200000006ff */
[----:B------:R-:W-:Y:S02]  /*1c60*/  UIADD3 UR10, UP0, UPT, UR28, 0x180, URZ ;  /* 0x000001801c0a7890 */ /* 0x000fe4000ff1e0ff */
[----:B------:R-:W-:Y:S01]  /*1c70*/  UIADD3 UR8, UPT, UPT, UR8, 0x1, URZ ;  /* 0x0000000108087890 */ /* 0x000fe2000fffe0ff */
[----:B------:R4:W1:Y:S01]  /*1c80*/  SYNCS.PHASECHK.TRANS64.TRYWAIT P0, [UR6+0x68], R0 ;  /* 0x00006800ff0075a7 */ /* 0x0008620008001106 */
[----:B------:R-:W-:Y:S02]  /*1c90*/  UIMAD UR6, UR7, 0x1400, UR4 ;  /* 0x00001400070678a4 */ /* 0x000fe4000f8e0204 */
[----:B------:R-:W-:Y:S02]  /*1ca0*/  UIADD3.X UR11, UPT, UPT, URZ, UR29, URZ, UP0, !UPT ;  /* 0x0000001dff0b7290 */ /* 0x000fe400087fe4ff */
[----:B------:R-:W-:Y:S01]  /*1cb0*/  ULEA UR6, UR6, UR15, 0x1 ;  /* 0x0000000f06067291 */ /* 0x000fe2000f8e08ff */
[----:B------:R-:W-:Y:S01]  /*1cc0*/  UMOV UR24, 0x0 ;  /* 0x0000000000187882 */ /* 0x000fe20000000000 */
[----:B------:R-:W-:Y:S02]  /*1cd0*/  UMOV UR25, 0x10000000 ;  /* 0x1000000000197882 */ /* 0x000fe40000000000 */
[----:B------:R-:W-:Y:S01]  /*1ce0*/  UIADD3 UR16, UPT, UPT, UR6, 0x17400, URZ ;  /* 0x0001740006107890 */ /* 0x000fe2000fffe0ff */
[----:B------:R4:W-:Y:S01]  /*1cf0*/  UTMALDG.3D [UR32], [UR22], desc[UR24] ;  /* 0x00001820160075b4 */ /* 0x0009e20008011000 */
[----:B------:R-:W-:Y:S01]  /*1d00*/  UISETP.NE.AND UP0, UPT, UR8, UR21, UPT ;  /* 0x000000150800728c */ /* 0x000fe2000bf05270 */
[----:B------:R-:W-:Y:S01]  /*1d10*/  UMOV UR6, 0x30000 ;  /* 0x0003000000067882 */ /* 0x000fe20000000000 */
[----:B------:R-:W-:Y:S01]  /*1d20*/  UMOV UR20, UR36 ;  /* 0x0000002400147c82 */ /* 0x000fe20008000000 */
[----:B------:R-:W-:Y:S01]  /*1d30*/  UMOV UR17, UR33 ;  /* 0x0000002100117c82 */ /* 0x000fe20008000000 */
[----:B------:R-:W-:Y:S01]  /*1d40*/  UMOV UR18, UR34 ;  /* 0x0000002200127c82 */ /* 0x000fe20008000000 */
[----:B------:R-:W-:Y:S02]  /*1d50*/  UMOV UR14, UR21 ;  /* 0x00000015000e7c82 */ /* 0x000fe40008000000 */
[----:B------:R4:W-:Y:S01]  /*1d60*/  UTMALDG.3D.MULTICAST [UR16], [UR10], UR6, desc[UR24] ;  /* 0x000018100a0073b4 */ /* 0x0009e20008011806 */
[----:B------:R-:W-:Y:S01]  /*1d70*/  UMOV UR7, UR13 ;  /* 0x0000000d00077c82 */ /* 0x000fe20008000000 */
[----:B------:R-:W-:Y:S05]  /*1d80*/  BRA.U UP0, `(.L_x_32) ;  /* 0xfffffffd00487547 */ /* 0x000fea000b83ffff */
.L_x_26:
[----:B----4-:R-:W-:Y:S01]  /*1d90*/  ULEA UR6, UR13, UR15, 0x3 ;  /* 0x0000000f0d067291 */ /* 0x010fe2000f8e18ff */
[----:B-1----:R-:W-:Y:S01]  /*1da0*/  SHF.L.U32 R0, R12, 0x1f, RZ ;  /* 0x0000001f0c007819 */ /* 0x002fe200000006ff */
[----:B------:R-:W-:Y:S01]  /*1db0*/  @!P1 SYNCS.ARRIVE.TRANS64.A1T0 RZ, [UR15+0xf8], RZ ;  /* 0x0000f8ffffff99a7 */ /* 0x000fe2000810000f */
[----:B------:R-:W-:-:S06]  /*1dc0*/  UISETP.GT.AND UP0, UPT, UR43, UR41, UPT ;  /* 0x000000292b00728c */ /* 0x000fcc000bf04270 */
[----:B--2---:R1:W2:Y:S03]  /*1dd0*/  SYNCS.PHASECHK.TRANS64.TRYWAIT P0, [UR6+0x68], R0 ;  /* 0x00006800ff0075a7 */ /* 0x0042a60008001106 */
[----:B------:R-:W-:Y:S05]  /*1de0*/  BRA.U !UP0, `(.L_x_33) ;  /* 0x0000000108bc7547 */ /* 0x000fea000b800000 */
[----:B------:R-:W-:Y:S01]  /*1df0*/  UIADD3 UR27, UPT, UPT, UR45, UR14, URZ ;  /* 0x0000000e2d1b7290 */ /* 0x000fe2000fffe0ff */
[----:B------:R-:W-:-:S11]  /*1e00*/  UMOV UR6, UR13 ;  /* 0x0000000d00067c82 */ /* 0x000fd60008000000 */
.L_x_39:
[----:B--2---:R-:W-:Y:S01]  /*1e10*/  @!P3 MOV R2, 0x3800 ;  /* 0x000038000002b802 */ /* 0x004fe20000000f00 */
[----:B----4-:R-:W-:Y:S01]  /*1e20*/  ULEA UR9, UR6, UR15, 0x3 ;  /* 0x0000000f06097291 */ /* 0x010fe2000f8e18ff */
[----:B-12---:R-:W-:Y:S11]  /*1e30*/  @P0 BRA `(.L_x_34) ;  /* 0x00000000000c0947 */ /* 0x006ff60003800000 */
[----:B------:R-:W-:Y:S04]  /*1e40*/  SHF.L.U32 R3, R12, 0x1f, RZ ;  /* 0x0000001f0c037819 */ /* 0x000fe800000006ff */
[----:B------:R-:W2:Y:S02]  /*1e50*/  SYNCS.PHASECHK.TRANS64.TRYWAIT P0, [UR9+0x68], R3 ;  /* 0x00006803ff0075a7 */ /* 0x000ea40008001109 */
[----:B--2---:R-:W-:Y:S05]  /*1e60*/  @!P0 BRA `(.L_x_35) ;  /* 0x0000006800188947 */ /* 0x004fea0003800000 */
.L_x_34:
[----:B------:R2:W-:Y:S01]  /*1e70*/  @!P3 SYNCS.ARRIVE.TRANS64 RZ, [UR9], R2 ;  /* 0x00000002ffffb9a7 */ /* 0x0005e20008000009 */
[----:B------:R-:W-:Y:S04]  /*1e80*/  ULOP3.LUT UR7, UR26, 0x2, URZ, 0xfc, !UPT ;  /* 0x000000021a077892 */ /* 0x000fe8000f8efcff */
[----:B------:R-:W-:Y:S09]  /*1e90*/  UISETP.NE.AND UP0, UPT, UR7, 0x2, UPT ;  /* 0x000000020700788c */ /* 0x000ff2000bf05270 */
[----:B------:R-:W-:Y:S05]  /*1ea0*/  BRA.U UP0, `(.L_x_36) ;  /* 0x0000000100047547 */ /* 0x000fea000b800000 */
[----:B---3--:R-:W-:Y:S05]  /*1eb0*/  BPT.TRAP 0x1 ;  /* 0x000000040000795c */ /* 0x008fea0000300000 */
.L_x_36:
[----:B------:R-:W-:Y:S04]  /*1ec0*/  BSSY.RECONVERGENT B0, `(.L_x_37) ;  /* 0x0000003000007945 */ /* 0x000fe80003800200 */
[----:B------:R-:W-:Y:S05]  /*1ed0*/  @P2 BRA `(.L_x_38) ;  /* 0x0000000000042947 */ /* 0x000fea0003800000 */
[----:B---3--:R-:W-:Y:S05]  /*1ee0*/  BPT.TRAP 0x1 ;  /* 0x000000040000795c */ /* 0x008fea0000300000 */
.L_x_38:
[----:B---3--:R-:W-:Y:S05]  /*1ef0*/  BSYNC.RECONVERGENT B0 ;  /* 0x0000000000007941 */ /* 0x008fea0003800200 */
.L_x_37:
[----:B------:R-:W-:Y:S02]  /*1f00*/  UIADD3 UR7, UPT, UPT, UR6, 0x1, URZ ;  /* 0x0000000106077890 */ /* 0x000fe4000fffe0ff */
[----:B------:R-:W-:Y:S02]  /*1f10*/  UIADD3 UR22, UP1, UPT, UR28, 0x80, URZ ;  /* 0x000000801c167890 */ /* 0x000fe4000ff3e0ff */
[----:B------:R-:W-:Y:S02]  /*1f20*/  UISETP.NE.AND UP0, UPT, UR7, 0xd, UPT ;  /* 0x0000000d0700788c */ /* 0x000fe4000bf05270 */
[----:B------:R-:W-:Y:S02]  /*1f30*/  USHF.L.U32 UR10, UR14, 0x5, URZ ;  /* 0x000000050e0a7899 */ /* 0x000fe400080006ff */
[----:B------:R-:W-:Y:S02]  /*1f40*/  USEL UR8, URZ, 0x1, UP0 ;  /* 0x00000001ff087887 */ /* 0x000fe40008000000 */
[----:B------:R-:W-:Y:S02]  /*1f50*/  USEL UR13, UR7, URZ, UP0 ;  /* 0x000000ff070d7287 */ /* 0x000fe40008000000 */
[----:B------:R-:W-:Y:S02]  /*1f60*/  UIADD3.X UR23, UPT, UPT, URZ, UR29, URZ, UP1, !UPT ;  /* 0x0000001dff177290 */ /* 0x000fe40008ffe4ff */
[----:B------:R-:W-:Y:S01]  /*1f70*/  ULEA UR7, UR13, UR15, 0x3 ;  /* 0x0000000f0d077291 */ /* 0x000fe2000f8e18ff */
[----:B------:R-:W-:Y:S01]  /*1f80*/  LOP3.LUT R12, R12, UR8, RZ, 0x3c, !PT ;  /* 0x000000080c0c7c12 */ /* 0x000fe2000f8e3cff */
[----:B------:R-:W-:Y:S02]  /*1f90*/  ULEA UR8, UR6, UR15, 0xc ;  /* 0x0000000f06087291 */ /* 0x000fe4000f8e60ff */
[----:B------:R-:W-:Y:S01]  /*1fa0*/  UIADD3 UR24, UP0, UPT, UR28, 0x180, URZ ;  /* 0x000001801c187890 */ /* 0x000fe2000ff1e0ff */
[----:B-1----:R-:W-:Y:S01]  /*1fb0*/  SHF.L.U32 R0, R12, 0x1f, RZ ;  /* 0x0000001f0c007819 */ /* 0x002fe200000006ff */
[----:B------:R-:W-:Y:S02]  /*1fc0*/  UIADD3 UR8, UPT, UPT, UR8, 0xa400, URZ ;  /* 0x0000a40008087890 */ /* 0x000fe4000fffe0ff */
[----:B------:R-:W-:Y:S01]  /*1fd0*/  UIMAD UR16, UR6, 0x2800, UR5 ;  /* 0x00002800061078a4 */ /* 0x000fe2000f8e0205 */
[----:B------:R4:W1:Y:S01]  /*1fe0*/  SYNCS.PHASECHK.TRANS64.TRYWAIT P0, [UR7+0x68], R0 ;  /* 0x00006800ff0075a7 */ /* 0x0008620008001107 */
[----:B------:R-:W-:Y:S01]  /*1ff0*/  UMOV UR30, 0x0 ;  /* 0x00000000001e7882 */ /* 0x000fe20000000000 */
[----:B------:R-:W-:Y:S01]  /*2000*/  UMOV UR31, 0x10000000 ;  /* 0x10000000001f7882 */ /* 0x000fe20000000000 */
[----:B------:R-:W-:Y:S01]  /*2010*/  UMOV UR11, UR35 ;  /* 0x00000023000b7c82 */ /* 0x000fe20008000000 */
[----:B------:R-:W-:Y:S01]  /*2020*/  UMOV UR12, UR36 ;  /* 0x00000024000c7c82 */ /* 0x000fe20008000000 */
[----:B------:R-:W-:Y:S01]  /*2030*/  UIADD3.X UR25, UPT, UPT, URZ, UR29, URZ, UP0, !UPT ;  /* 0x0000001dff197290 */ /* 0x000fe200087fe4ff */
[----:B------:R4:W-:Y:S01]  /*2040*/  UTMALDG.3D [UR8], [UR22], desc[UR30] ;  /* 0x00001e08160075b4 */ /* 0x0009e20008011000 */
[----:B------:R-:W-:Y:S01]  /*2050*/  UIADD3 UR14, UPT, UPT, UR14, 0x1, URZ ;  /* 0x000000010e0e7890 */ /* 0x000fe2000fffe0ff */
[----:B------:R-:W-:Y:S01]  /*2060*/  UMOV UR7, 0x30000 ;  /* 0x0003000000077882 */ /* 0x000fe20000000000 */
[----:B------:R-:W-:Y:S01]  /*2070*/  UMOV UR20, UR36 ;  /* 0x0000002400147c82 */ /* 0x000fe20008000000 */
[----:B------:R-:W-:Y:S01]  /*2080*/  UMOV UR17, UR9 ;  /* 0x0000000900117c82 */ /* 0x000fe20008000000 */
[----:B------:R-:W-:Y:S01]  /*2090*/  UMOV UR18, UR10 ;  /* 0x0000000a00127c82 */ /* 0x000fe20008000000 */
[----:B------:R-:W-:Y:S02]  /*20a0*/  UISETP.NE.AND UP0, UPT, UR14, UR27, UPT ;  /* 0x0000001b0e00728c */ /* 0x000fe4000bf05270 */
[----:B------:R4:W-:Y:S01]  /*20b0*/  UTMALDG.3D.MULTICAST [UR16], [UR24], UR7, desc[UR30] ;  /* 0x00001e10180073b4 */ /* 0x0009e20008011807 */
[----:B------:R-:W-:Y:S06]  /*20c0*/  UMOV UR6, UR13 ;  /* 0x0000000d00067c82 */ /* 0x000fec0008000000 */
[----:B------:R-:W-:Y:S05]  /*20d0*/  BRA.U UP0, `(.L_x_39) ;  /* 0xfffffffd004c7547 */ /* 0x000fea000b83ffff */
.L_x_33:
[C---:B------:R-:W-:Y:S01]  /*20e0*/  LEA R3, R11.reuse, UR15, 0x3 ;  /* 0x0000000f0b037c11 */ /* 0x040fe2000f8e18ff */
[----:B------:R-:W-:Y:S01]  /*20f0*/  NOP ;  /* 0x0000000000007918 */ /* 0x000fe20000000000 */
[----:B-1--4-:R-:W-:Y:S02]  /*2100*/  SHF.L.U32 R0, R10, 0x1f, RZ ;  /* 0x0000001f0a007819 */ /* 0x012fe400000006ff */
[----:B------:R-:W-:Y:S02]  /*2110*/  LEA R5, R11, UR15, 0x4 ;  /* 0x0000000f0b057c11 */ /* 0x000fe4000f8e20ff */
[----:B--2---:R-:W1:Y:S02]  /*2120*/  SYNCS.PHASECHK.TRANS64.TRYWAIT P0, [R3+URZ+0x100], R0 ;  /* 0x00010000030075a7 */ /* 0x004e6400080011ff */
[----:B-1----:R-:W-:Y:S05]  /*2130*/  @!P0 BRA `(.L_x_40) ;  /* 0x00000064007c8947 */ /* 0x002fea0003800000 */
.L_x_126:
[----:B------:R-:W2:Y:S01]  /*2140*/  LDS.128 R4, [R5+0x190] ;  /* 0x0001900005047984 */ /* 0x000ea20000000c00 */
[----:B------:R-:W-:Y:S01]  /*2150*/  UISETP.GE.AND UP0, UPT, UR42, 0x1, UPT ;  /* 0x000000012a00788c */ /* 0x000fe2000bf06270 */
[----:B------:R-:W-:Y:S01]  /*2160*/  @!PT LDS RZ, [RZ] ;  /* 0x00000000fffff984 */ /* 0x000fe20000000800 */
[----:B------:R-:W-:Y:S01]  /*2170*/  @!PT LDS RZ, [RZ] ;  /* 0x00000000fffff984 */ /* 0x000fe20000000800 */
[----:B------:R-:W-:Y:S01]  /*2180*/  @!PT LDS RZ, [RZ] ;  /* 0x00000000fffff984 */ /* 0x000fe20000000800 */
[----:B------:R-:W-:Y:S01]  /*2190*/  @!PT LDS RZ, [RZ] ;  /* 0x00000000fffff984 */ /* 0x000fe20000000800 */
[----:B------:R4:W-:Y:S06]  /*21a0*/  MEMBAR.ALL.CTA ;  /* 0x0000000000007992 */ /* 0x0009ec0000008000 */
[----:B----4-:R-:W4:Y:S01]  /*21b0*/  FENCE.VIEW.ASYNC.S ;  /* 0x00000000000073c6 */ /* 0x010f220000000000 */
[----:B--2---:R-:W-:-:S13]  /*21c0*/  LOP3.LUT P0, RZ, R6, 0x1, RZ, 0xc0, !PT ;  /* 0x0000000106ff7812 */ /* 0x004fda000780c0ff */
[----:B----4-:R-:W-:Y:S01]  /*21d0*/  VOTEU.ANY UP1, P0 ;  /* 0x0000000000ff7886 */ /* 0x010fe20000020100 */
[----:B------:R-:W-:-:S13]  /*21e0*/  PLOP3.LUT P0, PT, PT, PT, UP1, 0x80, 0x8 ;  /* 0x000000000008781c */ /* 0x000fda0003f0f018 */
[----:B-1----:R-:W-:Y:S02]  /*21f0*/  @P0 LOP3.LUT R0, R5, 0xffff, RZ, 0xc0, !PT ;  /* 0x0000ffff05000812 */ /* 0x002fe400078ec0ff */
[----:B------:R-:W-:Y:S02]  /*2200*/  @P0 MOV R2, R4 ;  /* 0x0000000400020202 */ /* 0x000fe40000000f00 */
[----:B------:R-:W-:Y:S01]  /*2210*/  @P0 R2UR UR7, R0 ;  /* 0x00000000000702ca */ /* 0x000fe200000e0000 */
[----:B------:R-:W-:Y:S01]  /*2220*/  VIADD R0, R3, 0x110 ;  /* 0x0000011003007836 */ /* 0x000fe20000000000 */
[----:B------:R-:W-:Y:S02]  /*2230*/  @P0 SHF.R.U32.HI R4, RZ, 0x10, R5 ;  /* 0x00000010ff040819 */ /* 0x000fe40000011605 */
[----:B------:R-:W-:Y:S02]  /*2240*/  @P0 R2UR UR8, R2 ;  /* 0x00000000020802ca */ /* 0x000fe400000e0000 */
[----:B------:R-:W-:-:S02]  /*2250*/  PRMT R0, RZ, 0x654, R0 ;  /* 0x00000654ff007816 */ /* 0x000fc40000000000 */
[----:B------:R-:W-:Y:S02]  /*2260*/  @P0 R2UR UR6, R4 ;  /* 0x00000000040602ca */ /* 0x000fe400000e0000 */
[----:B------:R1:W-:Y:S03]  /*2270*/  SYNCS.ARRIVE.TRANS64.RED.A1T0 RZ, [R0+URZ], RZ ;  /* 0x000000ff00ff79a7 */ /* 0x0003e600081004ff */
[----:B------:R-:W-:-:S04]  /*2280*/  @UP1 UMOV UR37, UR7 ;  /* 0x0000000700251c82 */ /* 0x000fc80008000000 */
[----:B------:R-:W-:-:S04]  /*2290*/  @UP1 UMOV UR38, UR8 ;  /* 0x0000000800261c82 */ /* 0x000fc80008000000 */
[----:B------:R-:W-:Y:S01]  /*22a0*/  @UP1 UMOV UR36, UR6 ;  /* 0x0000000600241c82 */ /* 0x000fe20008000000 */
[----:B------:R-:W-:Y:S05]  /*22b0*/  BRA.U !UP0, `(.L_x_41) ;  /* 0x0000000108d47547 */ /* 0x000fea000b800000 */
[----:B------:R-:W3:Y:S01]  /*22c0*/  LDCU.128 UR16, c[0x0][0xb10] ;  /* 0x00016200ff1077ac */ /* 0x000ee20008000c00 */
[----:B------:R-:W2:Y:S01]  /*22d0*/  LDCU UR12, c[0x0][0xb20] ;  /* 0x00016400ff0c77ac */ /* 0x000ea20008000800 */
[----:B------:R-:W4:Y:S01]  /*22e0*/  LDCU UR20, c[0x0][0xb0c] ;  /* 0x00016180ff1477ac */ /* 0x000f220008000800 */
[----:B------:R-:W1:Y:S01]  /*22f0*/  LDCU.64 UR10, c[0x0][0xb28] ;  /* 0x00016500ff0a77ac */ /* 0x000e620008000a00 */
[----:B------:R-:W-:Y:S02]  /*2300*/  UISETP.NE.AND UP3, UPT, UR42, 0x1, UPT ;  /* 0x000000012a00788c */ /* 0x000fe4000bf65270 */
[----:B---3--:R-:W-:Y:S02]  /*2310*/  UIMAD.WIDE.U32 UR8, UR39, UR19, URZ ;  /* 0x00000013270872a5 */ /* 0x008fe4000f8e00ff */
[----:B------:R-:W-:Y:S02]  /*2320*/  UIMAD.WIDE.U32 UR6, UR40, UR16, URZ ;  /* 0x00000010280672a5 */ /* 0x000fe4000f8e00ff */
[----:B------:R-:W-:-:S02]  /*2330*/  UISETP.NE.AND UP0, UPT, UR18, 0x1, UPT ;  /* 0x000000011200788c */ /* 0x000fc4000bf05270 */
[----:B------:R-:W-:Y:S01]  /*2340*/  UIMAD.WIDE.U32 UR30, UR37, UR19, URZ ;  /* 0x00000013251e72a5 */ /* 0x000fe2000f8e00ff */
[----:B------:R-:W-:Y:S02]  /*2350*/  UMOV UR8, UR9 ;  /* 0x0000000900087c82 */ /* 0x000fe40008000000 */
[----:B------:R-:W-:Y:S01]  /*2360*/  UMOV UR6, UR7 ;  /* 0x0000000700067c82 */ /* 0x000fe20008000000 */
[----:B--2---:R-:W-:Y:S02]  /*2370*/  USHF.R.U32.HI UR8, URZ, UR12, UR8 ;  /* 0x0000000cff087299 */ /* 0x004fe40008011608 */
[----:B----4-:R-:W-:Y:S02]  /*2380*/  UISETP.NE.AND UP2, UPT, UR20, 0x1, UPT ;  /* 0x000000011400788c */ /* 0x010fe4000bf45270 */
[----:B------:R-:W-:Y:S02]  /*2390*/  USHF.R.U32.HI UR6, URZ, UR17, UR6 ;  /* 0x00000011ff067299 */ /* 0x000fe40008011606 */
[----:B------:R-:W-:-:S02]  /*23a0*/  USEL UR7, UR39, UR8, !UP0 ;  /* 0x0000000827077287 */ /* 0x000fc4000c000000 */
[----:B------:R-:W-:Y:S02]  /*23b0*/  USEL UR8, UR40, UR6, !UP2 ;  /* 0x0000000628087287 */ /* 0x000fe4000d000000 */
[----:B-1----:R-:W-:Y:S01]  /*23c0*/  UIMAD.WIDE.U32 UR22, UR7, UR10, URZ ;  /* 0x0000000a071672a5 */ /* 0x002fe2000f8e00ff */
[----:B------:R-:W-:Y:S01]  /*23d0*/  UMOV UR6, UR31 ;  /* 0x0000001f00067c82 */ /* 0x000fe20008000000 */
[----:B------:R-:W-:Y:S02]  /*23e0*/  UIMAD.WIDE.U32 UR24, UR38, UR16, URZ ;  /* 0x00000010261872a5 */ /* 0x000fe4000f8e00ff */
[----:B------:R-:W-:-:S03]  /*23f0*/  UIMAD.WIDE.U32 UR30, UR8, UR10, URZ ;  /* 0x0000000a081e72a5 */ /* 0x000fc6000f8e00ff */
[----:B------:R-:W-:Y:S01]  /*2400*/  UMOV UR22, UR23 ;  /* 0x0000001700167c82 */ /* 0x000fe20008000000 */
[----:B------:R-:W-:Y:S02]  /*2410*/  USHF.R.U32.HI UR6, URZ, UR12, UR6 ;  /* 0x0000000cff067299 */ /* 0x000fe40008011606 */
[----:B------:R-:W-:Y:S01]  /*2420*/  @UP3 USHF.R.U32.HI UR7, URZ, UR11, UR22 ;  /* 0x0000000bff073299 */ /* 0x000fe20008011616 */
[----:B------:R-:W-:Y:S01]  /*2430*/  UMOV UR24, UR25 ;  /* 0x0000001900187c82 */ /* 0x000fe20008000000 */
[----:B------:R-:W-:Y:S01]  /*2440*/  UMOV UR30, UR31 ;  /* 0x0000001f001e7c82 */ /* 0x000fe20008000000 */
[----:B------:R-:W-:Y:S02]  /*2450*/  USHF.R.U32.HI UR17, URZ, UR17, UR24 ;  /* 0x00000011ff117299 */ /* 0x000fe40008011618 */
[----:B------:R-:W-:Y:S02]  /*2460*/  USEL UR6, UR37, UR6, !UP0 ;  /* 0x0000000625067287 */ /* 0x000fe4000c000000 */
[----:B------:R-:W-:-:S02]  /*2470*/  @UP3 USHF.R.U32.HI UR8, URZ, UR11, UR30 ;  /* 0x0000000bff083299 */ /* 0x000fc4000801161e */
[----:B------:R-:W-:Y:S02]  /*2480*/  UIMAD UR9, UR42, UR7, URZ ;  /* 0x000000072a0972a4 */ /* 0x000fe4000f8e02ff */
[----:B------:R-:W-:Y:S02]  /*2490*/  USEL UR7, UR38, UR17, !UP2 ;  /* 0x0000001126077287 */ /* 0x000fe4000d000000 */
[----:B------:R-:W-:Y:S02]  /*24a0*/  UIMAD UR12, UR42, UR8, URZ ;  /* 0x000000082a0c72a4 */ /* 0x000fe4000f8e02ff */
[----:B------:R-:W-:Y:S02]  /*24b0*/  UISETP.GE.AND UP0, UPT, UR6, UR9, UPT ;  /* 0x000000090600728c */ /* 0x000fe4000bf06270 */
[----:B------:R-:W-:Y:S02]  /*24c0*/  UIMAD.WIDE.U32 UR22, UR6, UR10, URZ ;  /* 0x0000000a061672a5 */ /* 0x000fe4000f8e00ff */
[----:B------:R-:W-:-:S02]  /*24d0*/  UISETP.GE.OR UP0, UPT, UR7, UR12, UP0 ;  /* 0x0000000c0700728c */ /* 0x000fc40008706670 */
[----:B------:R-:W-:Y:S02]  /*24e0*/  UIMAD.WIDE.U32 UR16, UR7, UR10, URZ ;  /* 0x0000000a071072a5 */ /* 0x000fe4000f8e00ff */
[----:B------:R-:W-:Y:S01]  /*24f0*/  UIADD3 UR12, UPT, UPT, -UR6, URZ, URZ ;  /* 0x000000ff060c7290 */ /* 0x000fe2000fffe1ff */
[----:B------:R-:W-:Y:S01]  /*2500*/  UMOV UR10, UR23 ;  /* 0x00000017000a7c82 */ /* 0x000fe20008000000 */
[----:B------:R-:W-:Y:S02]  /*2510*/  UIADD3 UR14, UPT, UPT, -UR7, URZ, URZ ;  /* 0x000000ff070e7290 */ /* 0x000fe4000fffe1ff */
[----:B------:R-:W-:-:S03]  /*2520*/  USHF.R.U32.HI UR10, URZ, UR11, UR10 ;  /* 0x0000000bff0a7299 */ /* 0x000fc6000801160a */
[----:B------:R-:W-:Y:S01]  /*2530*/  @!UP0 UMOV UR9, UR17 ;  /* 0x0000001100098c82 */ /* 0x000fe20008000000 */
[----:B------:R-:W-:Y:S02]  /*2540*/  UIMAD UR12, UR18, UR12, UR37 ;  /* 0x0000000c120c72a4 */ /* 0x000fe4000f8e0225 */
[----:B------:R-:W-:Y:S02]  /*2550*/  USEL UR10, UR6, UR10, !UP3 ;  /* 0x0000000a060a7287 */ /* 0x000fe4000d800000 */
[----:B------:R-:W-:Y:S02]  /*2560*/  @!UP0 USHF.R.U32.HI UR9, URZ, UR11, UR9 ;  /* 0x0000000bff098299 */ /* 0x000fe40008011609 */
[----:B------:R-:W-:Y:S02]  /*2570*/  UIADD3 UR11, UPT, UPT, -UR10, URZ, URZ ;  /* 0x000000ff0a0b7290 */ /* 0x000fe4000fffe1ff */
[----:B------:R-:W-:Y:S02]  /*2580*/  @!UP0 USEL UR9, UR7, UR9, !UP3 ;  /* 0x0000000907098287 */ /* 0x000fe4000d800000 */
[----:B------:R-:W-:-:S02]  /*2590*/  UIMAD UR11, UR42, UR11, UR6 ;  /* 0x0000000b2a0b72a4 */ /* 0x000fc4000f8e0206 */
[----:B------:R-:W-:Y:S02]  /*25a0*/  @!UP0 UIADD3 UR10, UPT, UPT, UR10, -UR9, URZ ;  /* 0x800000090a0a8290 */ /* 0x000fe4000fffe0ff */
[----:B------:R-:W-:Y:S02]  /*25b0*/  @!UP0 UIMAD UR9, UR11, UR8, UR9 ;  /* 0x000000080b0982a4 */ /* 0x000fe4000f8e0209 */
[----:B------:R-:W-:Y:S02]  /*25c0*/  @!UP0 UIMAD UR6, UR42, UR10, UR7 ;  /* 0x0000000a2a0682a4 */ /* 0x000fe4000f8e0207 */
[----:B------:R-:W-:Y:S02]  /*25d0*/  UIMAD UR8, UR20, UR14, UR38 ;  /* 0x0000000e140872a4 */ /* 0x000fe4000f8e0226 */
[----:B------:R-:W-:Y:S01]  /*25e0*/  UIMAD UR37, UR6, UR18, UR12 ;  /* 0x00000012062572a4 */ /* 0x000fe2000f8e020c */
[----:B------:R-:W-:Y:S02]  /*25f0*/  @!UP0 UMOV UR7, UR9 ;  /* 0x0000000900078c82 */ /* 0x000fe40008000000 */
[----:B------:R-:W-:-:S12]  /*2600*/  UIMAD UR38, UR7, UR20, UR8 ;  /* 0x00000014072672a4 */ /* 0x000fd8000f8e0208 */
.L_x_41:
[----:B------:R-:W2:Y:S02]  /*2610*/  LDCU UR6, c[0x0][0xb30] ;  /* 0x00016600ff0677ac */ /* 0x000ea40008000800 */
[----:B--2---:R-:W-:-:S09]  /*2620*/  UISETP.NE.AND UP0, UPT, UR6, 0x1, UPT ;  /* 0x000000010600788c */ /* 0x004fd2000bf05270 */
[----:B------:R-:W-:Y:S05]  /*2630*/  BRA.U UP0, `(.L_x_42) ;  /* 0x0000000100447547 */ /* 0x000fea000b800000 */
[----:B------:R-:W2:Y:S01]  /*2640*/  LDCU.128 UR16, c[0x0][0xb10] ;  /* 0x00016200ff1077ac */ /* 0x000ea20008000c00 */
[----:B------:R-:W4:Y:S01]  /*2650*/  LDCU UR10, c[0x0][0xb0c] ;  /* 0x00016180ff0a77ac */ /* 0x000f220008000800 */
[----:B------:R-:W1:Y:S01]  /*2660*/  LDCU UR11, c[0x0][0xb20] ;  /* 0x00016400ff0b77ac */ /* 0x000e620008000800 */
[----:B--2---:R-:W-:Y:S02]  /*2670*/  UIMAD.WIDE.U32 UR8, UR38, UR16, URZ ;  /* 0x00000010260872a5 */ /* 0x004fe4000f8e00ff */
[----:B------:R-:W-:Y:S02]  /*2680*/  UIMAD.WIDE.U32 UR6, UR37, UR19, URZ ;  /* 0x00000013250672a5 */ /* 0x000fe4000f8e00ff */
[----:B----4-:R-:W-:Y:S02]  /*2690*/  UISETP.NE.AND UP2, UPT, UR10, 0x1, UPT ;  /* 0x000000010a00788c */ /* 0x010fe4000bf45270 */
[----:B------:R-:W-:Y:S01]  /*26a0*/  UISETP.NE.AND UP0, UPT, UR18, 0x1, UPT ;  /* 0x000000011200788c */ /* 0x000fe2000bf05270 */
[----:B------:R-:W-:-:S02]  /*26b0*/  UMOV UR8, UR9 ;  /* 0x0000000900087c82 */ /* 0x000fc40008000000 */
[----:B------:R-:W-:Y:S01]  /*26c0*/  UMOV UR6, UR7 ;  /* 0x0000000700067c82 */ /* 0x000fe20008000000 */
[----:B------:R-:W-:Y:S02]  /*26d0*/  USHF.R.U32.HI UR17, URZ, UR17, UR8 ;  /* 0x00000011ff117299 */ /* 0x000fe40008011608 */
[----:B-1----:R-:W-:Y:S02]  /*26e0*/  USHF.R.U32.HI UR6, URZ, UR11, UR6 ;  /* 0x0000000bff067299 */ /* 0x002fe40008011606 */
[----:B------:R-:W-:Y:S02]  /*26f0*/  USEL UR7, UR38, UR17, !UP2 ;  /* 0x0000001126077287 */ /* 0x000fe4000d000000 */
[----:B------:R-:W-:-:S04]  /*2700*/  USEL UR6, UR37, UR6, !UP0 ;  /* 0x0000000625067287 */ /* 0x000fc8000c000000 */
[----:B------:R-:W-:Y:S02]  /*2710*/  UIADD3 UR8, UPT, UPT, UR7, -UR6, URZ ;  /* 0x8000000607087290 */ /* 0x000fe4000fffe0ff */
[----:B------:R-:W-:Y:S02]  /*2720*/  UIADD3 UR6, UPT, UPT, -UR7, UR6, URZ ;  /* 0x0000000607067290 */ /* 0x000fe4000fffe1ff */
[----:B------:R-:W-:Y:S02]  /*2730*/  UIMAD UR37, UR8, UR18, UR37 ;  /* 0x00000012082572a4 */ /* 0x000fe4000f8e0225 */
[----:B------:R-:W-:-:S12]  /*2740*/  UIMAD UR38, UR6, UR10, UR38 ;  /* 0x0000000a062672a4 */ /* 0x000fd8000f8e0226 */
.L_x_42:
[----:B------:R-:W-:Y:S01]  /*2750*/  VIADD R11, R11, 0x1 ;  /* 0x000000010b0b7836 */ /* 0x000fe20000000000 */
[----:B------:R-:W-:Y:S01]  /*2760*/  PLOP3.LUT P1, PT, PT, PT, PT, 0x80, 0x8 ;  /* 0x000000000008781c */ /* 0x000fe20003f2f070 */
[----:B------:R-:W-:Y:S02]  /*2770*/  UIADD3 UR47, UPT, UPT, UR38, UR59, URZ ;  /* 0x0000003b262f7290 */ /* 0x000fe4000fffe0ff */
[----:B------:R-:W-:Y:S01]  /*2780*/  UIADD3 UR48, UPT, UPT, UR37, UR58, URZ ;  /* 0x0000003a25307290 */ /* 0x000fe2000fffe0ff */
[----:B------:R-:W-:-:S04]  /*2790*/  ISETP.NE.AND P0, PT, R11, 0x2, PT ;  /* 0x000000020b00780c */ /* 0x000fc80003f05270 */
[----:B------:R-:W-:Y:S02]  /*27a0*/  SEL R3, RZ, 0x1, P0 ;  /* 0x00000001ff037807 */ /* 0x000fe40000000000 */
[----:B------:R-:W-:Y:S02]  /*27b0*/  SEL R11, R11, RZ, P0 ;  /* 0x000000ff0b0b7207 */ /* 0x000fe40000000000 */
[----:B------:R-:W-:Y:S01]  /*27c0*/  LOP3.LUT R10, R10, R3, RZ, 0x3c, !PT ;  /* 0x000000030a0a7212 */ /* 0x000fe200078e3cff */
[----:B------:R-:W-:Y:S06]  /*27d0*/  BRA.U UP1, `(.L_x_43) ;  /* 0xfffffff1015c7547 */ /* 0x000fec000b83ffff */
[----:B------:R-:W-:Y:S01]  /*27e0*/  UIADD3 UR15, UPT, UPT, UR15, 0x68, URZ ;  /* 0x000000680f0f7890 */ /* 0x000fe2000fffe0ff */
[----:B------:R-:W-:-:S03]  /*27f0*/  SHF.L.U32 R3, R12, 0x1f, RZ ;  /* 0x0000001f0c037819 */ /* 0x000fc600000006ff */
[----:B------:R-:W-:-:S09]  /*2800*/  ULEA UR4, UR13, UR15, 0x3 ;  /* 0x0000000f0d047291 */ /* 0x000fd2000f8e18ff */
[----:B------:R-:W2:Y:S02]  /*2810*/  SYNCS.PHASECHK.TRANS64.TRYWAIT P0, [UR4], R3 ;  /* 0x00000003ff0075a7 */ /* 0x000ea40008001104 */
[----:B--2---:R-:W-:Y:S05]  /*2820*/  @!P0 BRA `(.L_x_44) ;  /* 0x0000005c00d48947 */ /* 0x004fea0003800000 */
.L_x_128:
[----:B------:R-:W-:-:S04]  /*2830*/  UIADD3 UR4, UPT, UPT, UR13, 0x1, URZ ;  /* 0x000000010d047890 */ /* 0x000fc8000fffe0ff */
[----:B------:R-:W-:-:S04]  /*2840*/  UISETP.NE.AND UP0, UPT, UR4, 0xd, UPT ;  /* 0x0000000d0400788c */ /* 0x000fc8000bf05270 */
[----:B------:R-:W-:Y:S02]  /*2850*/  USEL UR6, URZ, 0x1, UP0 ;  /* 0x00000001ff067887 */ /* 0x000fe40008000000 */
[----:B------:R-:W-:-:S04]  /*2860*/  USEL UR4, UR4, URZ, UP0 ;  /* 0x000000ff04047287 */ /* 0x000fc80008000000 */
[----:B------:R-:W-:Y:S01]  /*2870*/  ULEA UR5, UR4, UR15, 0x3 ;  /* 0x0000000f04057291 */ /* 0x000fe2000f8e18ff */
[----:B------:R-:W-:-:S04]  /*2880*/  LOP3.LUT R2, R12, UR6, RZ, 0x3c, !PT ;  /* 0x000000060c027c12 */ /* 0x000fc8000f8e3cff */
[----:B-1----:R-:W-:-:S04]  /*2890*/  SHF.L.U32 R3, R2, 0x1f, RZ ;  /* 0x0000001f02037819 */ /* 0x002fc800000006ff */
[----:B------:R-:W1:Y:S02]  /*28a0*/  SYNCS.PHASECHK.TRANS64.TRYWAIT P0, [UR5], R3 ;  /* 0x00000003ff0075a7 */ /* 0x000e640008001105 */
[----:B-1----:R-:W-:Y:S05]  /*28b0*/  @!P0 BRA `(.L_x_45) ;  /* 0x0000005c00c88947 */ /* 0x002fea0003800000 */
.L_x_130:
        /* <DEDUP_REMOVED lines=9> */
.L_x_132:
        /* <DEDUP_REMOVED lines=9> */
.L_x_134:
        /* <DEDUP_REMOVED lines=9> */
.L_x_136:
        /* <DEDUP_REMOVED lines=9> */
.L_x_138:
        /* <DEDUP_REMOVED lines=9> */
.L_x_140:
        /* <DEDUP_REMOVED lines=9> */
.L_x_142:
        /* <DEDUP_REMOVED lines=9> */
.L_x_144:
        /* <DEDUP_REMOVED lines=9> */
.L_x_146:
        /* <DEDUP_REMOVED lines=9> */
.L_x_148:
        /* <DEDUP_REMOVED lines=9> */
.L_x_150:
[----:B------:R-:W-:-:S04]  /*2e60*/  UIADD3 UR4, UPT, UPT, UR4, 0x1, URZ ;  /* 0x0000000104047890 */ /* 0x000fc8000fffe0ff */
[----:B------:R-:W-:-:S04]  /*2e70*/  UISETP.NE.AND UP0, UPT, UR4, 0xd, UPT ;  /* 0x0000000d0400788c */ /* 0x000fc8000bf05270 */
[----:B------:R-:W-:Y:S02]  /*2e80*/  USEL UR5, URZ, 0x1, UP0 ;  /* 0x00000001ff057887 */ /* 0x000fe40008000000 */
[----:B------:R-:W-:-:S04]  /*2e90*/  USEL UR4, UR4, URZ, UP0 ;  /* 0x000000ff04047287 */ /* 0x000fc80008000000 */
[----:B------:R-:W-:Y:S01]  /*2ea0*/  ULEA UR4, UR4, UR15, 0x3 ;  /* 0x0000000f04047291 */ /* 0x000fe2000f8e18ff */
[----:B-1----:R-:W-:-:S04]  /*2eb0*/  LOP3.LUT R3, R2, UR5, RZ, 0x3c, !PT ;  /* 0x0000000502037c12 */ /* 0x002fc8000f8e3cff */
[----:B------:R-:W-:Y:S01]  /*2ec0*/  SHF.L.U32 R3, R3, 0x1f, RZ ;  /* 0x0000001f03037819 */ /* 0x000fe200000006ff */
[----:B------:R-:W-:-:S07]  /*2ed0*/  IMAD.U32 R0, RZ, RZ, UR4 ;  /* 0x00000004ff007e24 */ /* 0x000fce000f8e00ff */
.L_x_56:
[----:B-1----:R1:W2:Y:S02]  /*2ee0*/  SYNCS.PHASECHK.TRANS64.TRYWAIT P0, [R0+URZ], R3 ;  /* 0x00000003000075a7 */ /* 0x0022a400080011ff */
[----:B--2---:R-:W-:Y:S05]  /*2ef0*/  @!P0 NANOSLEEP.SYNCS 0x989680 ;  /* 0x009896800000895d */ /* 0x004fea0003900000 */
[----:B------:R-:W2:Y:S02]  /*2f00*/  @!P0 SYNCS.PHASECHK.TRANS64 P0, [R0+URZ], R3 ;  /* 0x00000003000085a7 */ /* 0x000ea400080010ff */
[----:B--23--:R-:W-:Y:S05]  /*2f10*/  @P0 EXIT ;  /* 0x000000000000094d */ /* 0x00cfea0003800000 */
[----:B------:R-:W-:Y:S05]  /*2f20*/  BRA `(.L_x_56) ;  /* 0xfffffffc00ec7947 */ /* 0x000fea000383ffff */
.L_x_23:
[----:B------:R-:W-:-:S04]  /*2f30*/  UISETP.NE.AND UP0, UPT, UR44, URZ, UPT ;  /* 0x000000ff2c00728c */ /* 0x000fc8000bf05270 */
[----:B------:R-:W-:-:S09]  /*2f40*/  UISETP.NE.OR UP0, UPT, UR20, 0x1, UP0 ;  /* 0x000000011400788c */ /* 0x000fd20008705670 */
[----:B------:R-:W-:Y:S05]  /*2f50*/  BRA.U UP0, `(.L_x_57) ;  /* 0x0000000500487547 */ /* 0x000fea000b800000 */
[----:B------:R-:W-:Y:S01]  /*2f60*/  ISETP.GE.U32.AND P2, PT, R0, 0x2, PT ;  /* 0x000000020000780c */ /* 0x000fe20003f46070 */
[----:B------:R-:W-:Y:S01]  /*2f70*/  IMAD.MOV.U32 R12, RZ, RZ, 0x1 ;  /* 0x00000001ff0c7424 */ /* 0x000fe200078e00ff */
[----:B------:R-:W-:Y:S02]  /*2f80*/  CS2R R10, SRZ ;  /* 0x00000000000a7805 */ /* 0x000fe4000001ff00 */
[----:B------:R-:W-:Y:S01]  /*2f90*/  CS2R R8, SRZ ;  /* 0x0000000000087805 */ /* 0x000fe2000001ff00 */
[----:B------:R-:W-:Y:S01]  /*2fa0*/  UMOV UR4, 0x400 ;  /* 0x0000040000047882 */ /* 0x000fe20000000000 */
[----:B------:R-:W-:Y:S01]  /*2fb0*/  UMOV UR5, URZ ;  /* 0x000000ff00057c82 */ /* 0x000fe20008000000 */
[----:B------:R-:W-:-:S12]  /*2fc0*/  ULEA UR44, UR44, UR4, 0x18 ;  /* 0x000000042c2c7291 */ /* 0x000fd8000f8ec0ff */
.L_x_61:
[----:B------:R-:W-:Y:S02]  /*2fd0*/  LEA R2, R8, UR44, 0x3 ;  /* 0x0000002c08027c11 */ /* 0x000fe4000f8e18ff */
[----:B------:R-:W-:-:S03]  /*2fe0*/  SHF.L.U32 R5, R9, 0x1f, RZ ;  /* 0x0000001f09057819 */ /* 0x000fc600000006ff */
[----:B------:R-:W-:Y:S01]  /*2ff0*/  VIADD R4, R2, 0x170 ;  /* 0x0000017002047836 */ /* 0x000fe20000000000 */
[----:B------:R-:W1:Y:S02]  /*3000*/  SYNCS.PHASECHK.TRANS64.TRYWAIT P0, [R2+URZ+0x160], R5 ;  /* 0x00016005020075a7 */ /* 0x000e6400080011ff */
[----:B-1----:R-:W-:Y:S05]  /*3010*/  @!P0 BRA `(.L_x_58) ;  /* 0x0000005800f88947 */ /* 0x002fea0003800000 */
.L_x_151:
[----:B------:R-:W-:Y:S01]  /*3020*/  ULEA UR4, UR5, UR44, 0x3 ;  /* 0x0000002c05047291 */ /* 0x000fe2000f8e18ff */
[----:B------:R-:W-:Y:S02]  /*3030*/  PRMT R4, RZ, 0x654, R4 ;  /* 0x00000654ff047816 */ /* 0x000fe40000000004 */
[----:B-1----:R-:W-:Y:S01]  /*3040*/  SHF.L.U32 R5, R12, 0x1f, RZ ;  /* 0x0000001f0c057819 */ /* 0x002fe200000006ff */
[----:B------:R-:W-:Y:S01]  /*3050*/  UIADD3 UR6, UPT, UPT, UR4, 0x100, URZ ;  /* 0x0000010004067890 */ /* 0x000fe2000fffe0ff */
[----:B------:R1:W-:Y:S05]  /*3060*/  SYNCS.ARRIVE.TRANS64.RED.A1T0 RZ, [R4+URZ], RZ ;  /* 0x000000ff04ff79a7 */ /* 0x0003ea00081004ff */
[----:B------:R-:W-:Y:S01]  /*3070*/  IMAD.U32 R7, RZ, RZ, UR6 ;  /* 0x00000006ff077e24 */ /* 0x000fe2000f8e00ff */
[----:B------:R-:W2:Y:S04]  /*3080*/  SYNCS.PHASECHK.TRANS64.TRYWAIT P0, [UR4+0x110], R5 ;  /* 0x00011005ff0075a7 */ /* 0x000ea80008001104 */
[----:B------:R-:W-:Y:S01]  /*3090*/  PRMT R6, R0, 0x654, R7 ;  /* 0x0000065400067816 */ /* 0x000fe20000000007 */
[----:B-1----:R-:W-:Y:S01]  /*30a0*/  @!P2 IMAD.MOV.U32 R4, RZ, RZ, 0x10 ;  /* 0x00000010ff04a424 */ /* 0x002fe200078e00ff */
[----:B--2---:R-:W-:Y:S06]  /*30b0*/  @!P0 BRA `(.L_x_59) ;  /* 0x0000005800e48947 */ /* 0x004fec0003800000 */
.L_x_153:
[----:B------:R-:W-:Y:S01]  /*30c0*/  ULEA UR6, UR5, UR44, 0x4 ;  /* 0x0000002c05067291 */ /* 0x000fe2000f8e20ff */
[----:B------:R-:W-:Y:S01]  /*30d0*/  SEL R3, R6, R3, !P2 ;  /* 0x0000000306037207 */ /* 0x000fe20005000000 */
[----:B------:R-:W-:Y:S01]  /*30e0*/  UIADD3 UR7, UPT, UPT, UR4, 0x100, URZ ;  /* 0x0000010004077890 */ /* 0x000fe2000fffe0ff */
[----:B-1----:R-:W-:Y:S01]  /*30f0*/  LEA R2, R11, UR44, 0x3 ;  /* 0x0000002c0b027c11 */ /* 0x002fe2000f8e18ff */
[----:B------:R-:W-:Y:S01]  /*3100*/  UIADD3 UR6, UPT, UPT, UR6, 0x190, URZ ;  /* 0x0000019006067890 */ /* 0x000fe2000fffe0ff */
[----:B------:R-:W-:Y:S01]  /*3110*/  SHF.L.U32 R5, R10, 0x1f, RZ ;  /* 0x0000001f0a057819 */ /* 0x000fe200000006ff */
[----:B------:R1:W-:Y:S01]  /*3120*/  @!P2 SYNCS.ARRIVE.TRANS64.RED RZ, [R3+URZ], R4 ;  /* 0x0000000403ffa9a7 */ /* 0x0003e200080004ff */
[----:B------:R-:W-:Y:S01]  /*3130*/  UIADD3 UR4, UPT, UPT, UR5, 0x1, URZ ;  /* 0x0000000105047890 */ /* 0x000fe2000fffe0ff */
[----:B------:R-:W-:-:S03]  /*3140*/  VIADD R8, R8, 0x1 ;  /* 0x0000000108087836 */ /* 0x000fc60000000000 */
[----:B------:R-:W-:Y:S02]  /*3150*/  UISETP.NE.AND UP0, UPT, UR4, 0x2, UPT ;  /* 0x000000020400788c */ /* 0x000fe4000bf05270 */
[----:B------:R-:W-:Y:S06]  /*3160*/  UGETNEXTWORKID.BROADCAST [UR6], [UR7] ;  /* 0x00000000060073ca */ /* 0x000fec0008000100 */
[----:B------:R-:W-:Y:S01]  /*3170*/  USEL UR6, URZ, 0x1, UP0 ;  /* 0x00000001ff067887 */ /* 0x000fe20008000000 */
[----:B------:R-:W-:Y:S01]  /*3180*/  ISETP.NE.AND P0, PT, R8, 0x2, PT ;  /* 0x000000020800780c */ /* 0x000fe20003f05270 */
[----:B------:R-:W-:Y:S01]  /*3190*/  USEL UR5, UR4, URZ, UP0 ;  /* 0x000000ff04057287 */ /* 0x000fe20008000000 */
[----:B------:R-:W2:Y:S03]  /*31a0*/  SYNCS.PHASECHK.TRANS64.TRYWAIT P1, [R2+URZ+0x100], R5 ;  /* 0x00010005020075a7 */ /* 0x000ea600080211ff */
[----:B------:R-:W-:Y:S01]  /*31b0*/  LOP3.LUT R12, R12, UR6, RZ, 0x3c, !PT ;  /* 0x000000060c0c7c12 */ /* 0x000fe2000f8e3cff */
[----:B-12---:R-:W-:Y:S07]  /*31c0*/  @!P1 BRA `(.L_x_60) ;  /* 0x0000005800b89947 */ /* 0x006fee0003800000 */
.L_x_154:
[C---:B------:R-:W-:Y:S01]  /*31d0*/  LEA R4, R11.reuse, UR44, 0x4 ;  /* 0x0000002c0b047c11 */ /* 0x040fe2000f8e20ff */
[----:B-1----:R-:W-:Y:S01]  /*31e0*/  VIADD R2, R2, 0x110 ;  /* 0x0000011002027836 */ /* 0x002fe20000000000 */
[----:B------:R-:W-:Y:S01]  /*31f0*/  SEL R8, R8, RZ, P0 ;  /* 0x000000ff08087207 */ /* 0x000fe20000000000 */
[----:B------:R-:W-:-:S03]  /*3200*/  VIADD R11, R11, 0x1 ;  /* 0x000000010b0b7836 */ /* 0x000fc60000000000 */
[----:B------:R-:W1:Y:S01]  /*3210*/  LDS.128 R4, [R4+0x190] ;  /* 0x0001900004047984 */ /* 0x000e620000000c00 */
[----:B------:R-:W-:Y:S02]  /*3220*/  PRMT R2, RZ, 0x654, R2 ;  /* 0x00000654ff027816 */ /* 0x000fe40000000002 */
[C---:B------:R-:W-:Y:S01]  /*3230*/  ISETP.NE.AND P1, PT, R11.reuse, 0x2, PT ;  /* 0x000000020b00780c */ /* 0x040fe20003f25270 */
[----:B------:R-:W-:Y:S01]  /*3240*/  @!PT LDS RZ, [RZ] ;  /* 0x00000000fffff984 */ /* 0x000fe20000000800 */
[----:B------:R-:W-:Y:S01]  /*3250*/  @!PT LDS RZ, [RZ] ;  /* 0x00000000fffff984 */ /* 0x000fe20000000800 */
[----:B------:R-:W-:Y:S01]  /*3260*/  @!PT LDS RZ, [RZ] ;  /* 0x00000000fffff984 */ /* 0x000fe20000000800 */
[----:B------:R-:W-:Y:S01]  /*3270*/  @!PT LDS RZ, [RZ] ;  /* 0x00000000fffff984 */ /* 0x000fe20000000800 */
[----:B------:R2:W-:Y:S06]  /*3280*/  MEMBAR.ALL.CTA ;  /* 0x0000000000007992 */ /* 0x0005ec0000008000 */
[----:B--2---:R-:W2:Y:S01]  /*3290*/  FENCE.VIEW.ASYNC.S ;  /* 0x00000000000073c6 */ /* 0x004ea20000000000 */
[----:B------:R-:W-:Y:S01]  /*32a0*/  SEL R11, R11, RZ, P1 ;  /* 0x000000ff0b0b7207 */ /* 0x000fe20000800000 */
[----:B--2---:R2:W-:Y:S01]  /*32b0*/  SYNCS.ARRIVE.TRANS64.RED.A1T0 RZ, [R2+URZ], RZ ;  /* 0x000000ff02ff79a7 */ /* 0x0045e200081004ff */
[----:B-1----:R-:W-:-:S02]  /*32c0*/  LOP3.LUT P3, RZ, R6, 0x1, RZ, 0xc0, !PT ;  /* 0x0000000106ff7812 */ /* 0x002fc4000786c0ff */
[----:B------:R-:W-:-:S04]  /*32d0*/  SEL R5, RZ, 0x1, P1 ;  /* 0x00000001ff057807 */ /* 0x000fc80000800000 */
[----:B------:R-:W-:Y:S02]  /*32e0*/  LOP3.LUT R10, R10, R5, RZ, 0x3c, !PT ;  /* 0x000000050a0a7212 */ /* 0x000fe400078e3cff */
[----:B--2---:R-:W-:-:S04]  /*32f0*/  SEL R2, RZ, 0x1, P0 ;  /* 0x00000001ff027807 */ /* 0x004fc80000000000 */
[----:B------:R-:W-:Y:S01]  /*3300*/  LOP3.LUT R9, R9, R2, RZ, 0x3c, !PT ;  /* 0x0000000209097212 */ /* 0x000fe200078e3cff */
[----:B------:R-:W-:Y:S06]  /*3310*/  @P3 BRA `(.L_x_61) ;  /* 0xfffffffc002c3947 */ /* 0x000fec000383ffff */
[----:B------:R-:W-:Y:S01]  /*3320*/  ULEA UR4, UR5, UR44, 0x3 ;  /* 0x0000002c05047291 */ /* 0x000fe2000f8e18ff */
[----:B------:R-:W-:-:S08]  /*3330*/  SHF.L.U32 R3, R12, 0x1f, RZ ;  /* 0x0000001f0c037819 */ /* 0x000fd000000006ff */
[----:B------:R-:W1:Y:S02]  /*3340*/  SYNCS.PHASECHK.TRANS64 P0, [UR4+0x110], R3 ;  /* 0x00011003ff0075a7 */ /* 0x000e640008001004 */
[----:B-1----:R-:W-:Y:S05]  /*3350*/  @P0 BRA `(.L_x_62) ;  /* 0x0000000000080947 */ /* 0x002fea0003800000 */
[----:B------:R-:W1:Y:S02]  /*3360*/  SYNCS.PHASECHK.TRANS64.TRYWAIT P0, [UR4+0x110], R3 ;  /* 0x00011003ff0075a7 */ /* 0x000e640008001104 */
[----:B-1----:R-:W-:Y:S05]  /*3370*/  @!P0 BRA `(.L_x_63) ;  /* 0x0000005800608947 */ /* 0x002fea0003800000 */
.L_x_62:
[----:B------:R-:W-:-:S04]  /*3380*/  UIADD3 UR6, UPT, UPT, UR5, 0x1, URZ ;  /* 0x0000000105067890 */ /* 0x000fc8000fffe0ff */
[----:B------:R-:W-:-:S04]  /*3390*/  UISETP.NE.AND UP0, UPT, UR6, 0x2, UPT ;  /* 0x000000020600788c */ /* 0x000fc8000bf05270 */
[----:B------:R-:W-:Y:S02]  /*33a0*/  USEL UR7, URZ, 0x1, UP0 ;  /* 0x00000001ff077887 */ /* 0x000fe40008000000 */
[----:B------:R-:W-:-:S04]  /*33b0*/  USEL UR6, UR6, URZ, UP0 ;  /* 0x000000ff06067287 */ /* 0x000fc80008000000 */
[----:B------:R-:W-:Y:S01]  /*33c0*/  ULEA UR6, UR6, UR44, 0x3 ;  /* 0x0000002c06067291 */ /* 0x000fe2000f8e18ff */
[----:B-1----:R-:W-:-:S04]  /*33d0*/  LOP3.LUT R3, R12, UR7, RZ, 0x3c, !PT ;  /* 0x000000070c037c12 */ /* 0x002fc8000f8e3cff */
[----:B------:R-:W-:-:S04]  /*33e0*/  SHF.L.U32 R0, R3, 0x1f, RZ ;  /* 0x0000001f03007819 */ /* 0x000fc800000006ff */
[----:B------:R-:W1:Y:S02]  /*33f0*/  SYNCS.PHASECHK.TRANS64 P0, [UR6+0x110], R0 ;  /* 0x00011000ff0075a7 */ /* 0x000e640008001006 */
[----:B-1----:R-:W-:Y:S05]  /*3400*/  @P0 EXIT ;  /* 0x000000000000094d */ /* 0x002fea0003800000 */
[----:B------:R-:W-:Y:S02]  /*3410*/  SHF.L.U32 R3, R3, 0x1f, RZ ;  /* 0x0000001f03037819 */ /* 0x000fe400000006ff */
[----:B------:R-:W-:-:S07]  /*3420*/  MOV R0, UR6 ;  /* 0x0000000600007c02 */ /* 0x000fce0008000f00 */
.L_x_64:
[----:B-1----:R1:W2:Y:S02]  /*3430*/  SYNCS.PHASECHK.TRANS64.TRYWAIT P0, [R0+URZ+0x110], R3 ;  /* 0x00011003000075a7 */ /* 0x0022a400080011ff */
[----:B--2---:R-:W-:Y:S05]  /*3440*/  @!P0 NANOSLEEP.SYNCS 0x989680 ;  /* 0x009896800000895d */ /* 0x004fea0003900000 */
[----:B------:R-:W2:Y:S02]  /*3450*/  @!P0 SYNCS.PHASECHK.TRANS64 P0, [R0+URZ+0x110], R3 ;  /* 0x00011003000085a7 */ /* 0x000ea400080010ff */
[----:B--2---:R-:W-:Y:S05]  /*3460*/  @P0 EXIT ;  /* 0x000000000000094d */ /* 0x004fea0003800000 */
[----:B------:R-:W-:Y:S05]  /*3470*/  BRA `(.L_x_64) ;  /* 0xfffffffc00ec7947 */ /* 0x000fea000383ffff */
.L_x_57:
[----:B------:R-:W-:Y:S05]  /*3480*/  BRA.U UP5, `(.L_x_65) ;  /* 0x0000000d05987547 */ /* 0x000fea000b800000 */
[----:B------:R-:W-:Y:S01]  /*3490*/  UMOV UR4, 0x40 ;  /* 0x0000004000047882 */ /* 0x000fe20000000000 */
[----:B------:R-:W-:Y:S01]  /*34a0*/  NOP ;  /* 0x0000000000007918 */ /* 0x000fe20000000000 */
[----:B------:R-:W-:-:S03]  /*34b0*/  ULEA UR5, UR44, UR4, 0x18 ;  /* 0x000000042c057291 */ /* 0x000fc6000f8ec0ff */
[----:B------:R-:W-:Y:S02]  /*34c0*/  UMOV UR4, 0x400 ;  /* 0x0000040000047882 */ /* 0x000fe40000000000 */
[----:B------:R-:W-:-:S04]  /*34d0*/  ULEA UR44, UR44, UR4, 0x18 ;  /* 0x000000042c2c7291 */ /* 0x000fc8000f8ec0ff */
[----:B------:R-:W1:Y:S02]  /*34e0*/  LDS.U8 R0, [UR5+0x1c] ;  /* 0x00001c05ff007984 */ /* 0x000e640008000000 */
[----:B-1----:R-:W-:-:S13]  /*34f0*/  ISETP.NE.AND P0, PT, R0, RZ, PT ;  /* 0x000000ff0000720c */ /* 0x002fda0003f05270 */
[----:B------:R-:W-:Y:S05]  /*3500*/  @P0 BRA `(.L_x_66) ;  /* 0x0000000000580947 */ /* 0x000fea0003800000 */
[----:B------:R-:W-:-:S13]  /*3510*/  ELECT P0, URZ, PT ;  /* 0x0000000000ff782f */ /* 0x000fda0003800000 */
[----:B------:R-:W-:Y:S05]  /*3520*/  @!P0 BRA `(.L_x_67) ;  /* 0x0000000000608947 */ /* 0x000fea0003800000 */
[----:B------:R-:W-:Y:S01]  /*3530*/  UMOV UR4, 0x10 ;  /* 0x0000001000047882 */ /* 0x000fe20000000000 */
[----:B------:R-:W-:Y:S01]  /*3540*/  HFMA2 R0, -RZ, RZ, 0, 5.9604644775390625e-08 ;  /* 0x00000001ff007431 */ /* 0x000fe200000001ff */
[----:B------:R-:W-:-:S03]  /*3550*/  MOV R3, 0xffff ;  /* 0x0000ffff00037802 */ /* 0x000fc60000000f00 */
[----:B------:R-:W-:Y:S04]  /*3560*/  DEPBAR.LE SB1, 0x36 ;  /* 0x00009d800000791a */ /* 0x000fe80000000000 */
[----:B------:R-:W1:Y:S02]  /*3570*/  UTCATOMSWS.FIND_AND_SET.ALIGN UP0, UR4, UR4 ;  /* 0x00000004000475e3 */ /* 0x000e640008000800 */
[----:B-1----:R-:W-:Y:S01]  /*3580*/  MOV R4, UR4 ;  /* 0x0000000400047c02 */ /* 0x002fe20008000f00 */
[----:B------:R-:W-:Y:S06]  /*3590*/  BRA.U UP0, `(.L_x_68) ;  /* 0x0000000100187547 */ /* 0x000fec000b800000 */
.L_x_69:
[----:B------:R-:W-:Y:S05]  /*35a0*/  NANOSLEEP 0x64 ;  /* 0x000000640000795d */ /* 0x000fea0003800000 */
[----:B------:R-:W-:-:S05]  /*35b0*/  UMOV UR4, 0x10 ;  /* 0x0000001000047882 */ /* 0x000fca0000000000 */
[----:B------:R-:W-:Y:S04]  /*35c0*/  DEPBAR.LE SB1, 0x36 ;  /* 0x00009d800000791a */ /* 0x000fe80000000000 */
[----:B------:R-:W1:Y:S02]  /*35d0*/  UTCATOMSWS.FIND_AND_SET.ALIGN UP0, UR4, UR4 ;  /* 0x00000004000475e3 */ /* 0x000e640008000800 */
[----:B-1----:R-:W-:Y:S01]  /*35e0*/  MOV R4, UR4 ;  /* 0x0000000400047c02 */ /* 0x002fe20008000f00 */
[----:B------:R-:W-:Y:S05]  /*35f0*/  BRA.U !UP0, `(.L_x_69) ;  /* 0xfffffffd08e87547 */ /* 0x000fea000b83ffff */
.L_x_68:
[-C--:B------:R-:W-:Y:S02]  /*3600*/  SHF.L.U32 R3, R3, R4.reuse, RZ ;  /* 0x0000000403037219 */ /* 0x080fe400000006ff */
[----:B------:R-:W-:Y:S01]  /*3610*/  SHF.L.U32 R0, R0, R4, RZ ;  /* 0x0000000400007219 */ /* 0x000fe200000006ff */
[----:B------:R-:W-:Y:S02]  /*3620*/  IMAD.SHL.U32 R4, R4, 0x20, RZ ;  /* 0x0000002004047824 */ /* 0x000fe400078e00ff */
[----:B------:R1:W-:Y:S04]  /*3630*/  ATOMS.OR RZ, [UR5+0x14], R3 ;  /* 0x00001403ffff798c */ /* 0x0003e8000b000005 */
[----:B------:R1:W-:Y:S04]  /*3640*/  ATOMS.OR RZ, [UR5+0x18], R0 ;  /* 0x00001800ffff798c */ /* 0x0003e8000b000005 */
[----:B------:R1:W-:Y:S01]  /*3650*/  STS [UR44+0x1b0], R4 ;  /* 0x0001b004ff007988 */ /* 0x0003e2000800082c */
[----:B------:R-:W-:Y:S05]  /*3660*/  BRA `(.L_x_67) ;  /* 0x0000000000107947 */ /* 0x000fea0003800000 */
.L_x_66:
[----:B------:R-:W-:Y:S02]  /*3670*/  MOV R0, 0xffffffff ;  /* 0xffffffff00007802 */ /* 0x000fe40000000f00 */
[----:B------:R-:W-:-:S03]  /*3680*/  MOV R4, 0x36b0 ;  /* 0x000036b000047802 */ /* 0x000fc60000000f00 */
[----:B------:R1:W-:Y:S04]  /*3690*/  STS [UR44+0x1b0], R0 ;  /* 0x0001b000ff007988 */ /* 0x0003e8000800082c */
[----:B-1---5:R-:W-:Y:S05]  /*36a0*/  CALL.REL.NOINC `($__internal_1_$__cuda_sm10x_tcgen05_guardrail_trap_phase_invalid_during_alloc) ;  /* 0x0000005800f47944 */ /* 0x022fea0003c00000 */
.L_x_67:
[----:B------:R-:W-:Y:S05]  /*36b0*/  WARPSYNC.ALL ;  /* 0x0000000000007948 */ /* 0x000fea0003800000 */
[----:B------:R-:W2:Y:S01]  /*36c0*/  S2UR UR4, SR_CgaCtaId ;  /* 0x00000000000479c3 */ /* 0x000ea20000008800 */
[----:B------:R-:W-:Y:S01]  /*36d0*/  UMOV UR18, 0x400 ;  /* 0x0000040000127882 */ /* 0x000fe20000000000 */
[----:B------:R-:W-:-:S06]  /*36e0*/  NOP ;  /* 0x0000000000007918 */ /* 0x000fcc0000000000 */
[----:B------:R-:W-:Y:S06]  /*36f0*/  BAR.ARV 0x6, 0xa0 ;  /* 0x0182800000007b1d */ /* 0x000fec0000002000 */
[----:B------:R-:W3:Y:S01]  /*3700*/  LDCU UR5, c[0x0][0x38c] ;  /* 0x00007180ff0577ac */ /* 0x000ee20008000800 */
[----:B------:R-:W-:Y:S01]  /*3710*/  LOP3.LUT R2, R2, 0xffff, RZ, 0xc0, !PT ;  /* 0x0000ffff02027812 */ /* 0x000fe200078ec0ff */
[----:B------:R-:W-:Y:S01]  /*3720*/  IMAD.MOV.U32 R11, RZ, RZ, 0x1 ;  /* 0x00000001ff0b7424 */ /* 0x000fe200078e00ff */
[----:B------:R-:W-:Y:S01]  /*3730*/  CS2R R8, SRZ ;  /* 0x0000000000087805 */ /* 0x000fe2000001ff00 */
[----:B------:R-:W4:Y:S01]  /*3740*/  LDCU UR8, c[0x0][0x38c] ;  /* 0x00007180ff0877ac */ /* 0x000f220008000800 */
[----:B------:R-:W-:Y:S01]  /*3750*/  R2UR UR20, R2 ;  /* 0x00000000021472ca */ /* 0x000fe200000e0000 */
[----:B------:R-:W-:Y:S01]  /*3760*/  IMAD.MOV.U32 R10, RZ, RZ, RZ ;  /* 0x000000ffff0a7224 */ /* 0x000fe200078e00ff */
[----:B------:R-:W-:Y:S01]  /*3770*/  UMOV UR22, URZ ;  /* 0x000000ff00167c82 */ /* 0x000fe20008000000 */
[----:B------:R-:W-:Y:S01]  /*3780*/  UMOV UR14, URZ ;  /* 0x000000ff000e7c82 */ /* 0x000fe20008000000 */
[----:B--2---:R-:W-:Y:S01]  /*3790*/  ULEA UR18, UR4, UR18, 0x18 ;  /* 0x0000001204127291 */ /* 0x004fe2000f8ec0ff */
[----:B------:R-:W-:Y:S01]  /*37a0*/  UMOV UR26, 0x0 ;  /* 0x00000000001a7882 */ /* 0x000fe20000000000 */
[----:B------:R-:W-:-:S02]  /*37b0*/  UMOV UR27, 0x4280010 ;  /* 0x04280010001b7882 */ /* 0x000fc40000000000 */
[----:B------:R-:W-:Y:S02]  /*37c0*/  UIADD3 UR6, UPT, UPT, UR18, 0xa400, URZ ;  /* 0x0000a40012067890 */ /* 0x000fe4000fffe0ff */
[----:B------:R-:W-:Y:S02]  /*37d0*/  UIADD3 UR7, UPT, UPT, UR18, 0x17400, URZ ;  /* 0x0001740012077890 */ /* 0x000fe4000fffe0ff */
[----:B---3--:R-:W-:Y:S01]  /*37e0*/  UIADD3 UR5, UPT, UPT, UR5, 0x1f, URZ ;  /* 0x0000001f05057890 */ /* 0x008fe2000fffe0ff */
[----:B-1----:R-:W1:Y:S01]  /*37f0*/  LDS R0, [UR18+0x1b0] ;  /* 0x0001b012ff007984 */ /* 0x002e620008000800 */
[----:B------:R-:W-:Y:S02]  /*3800*/  USHF.R.U32.HI UR6, URZ, 0x4, UR6 ;  /* 0x00000004ff067899 */ /* 0x000fe40008011606 */
[----:B------:R-:W-:Y:S02]  /*3810*/  USHF.R.S32.HI UR4, URZ, 0x1f, UR5 ;  /* 0x0000001fff047899 */ /* 0x000fe40008011405 */
[----:B------:R-:W-:-:S02]  /*3820*/  ULOP3.LUT UR6, UR6, 0x3fff, URZ, 0xc0, !UPT ;  /* 0x00003fff06067892 */ /* 0x000fc4000f8ec0ff */
[----:B------:R-:W-:Y:S02]  /*3830*/  ULEA.HI UR4, UR4, UR5, URZ, 0x5 ;  /* 0x0000000504047291 */ /* 0x000fe4000f8f28ff */
[----:B------:R-:W-:Y:S02]  /*3840*/  USHF.R.U32.HI UR5, URZ, 0x4, UR7 ;  /* 0x00000004ff057899 */ /* 0x000fe40008011607 */
[----:B------:R-:W-:Y:S02]  /*3850*/  USHF.R.S32.HI UR28, URZ, 0x5, UR4 ;  /* 0x00000005ff1c7899 */ /* 0x000fe40008011404 */
[----:B------:R-:W-:Y:S02]  /*3860*/  ULOP3.LUT UR4, UR5, 0x3fff, URZ, 0xc0, !UPT ;  /* 0x00003fff05047892 */ /* 0x000fe4000f8ec0ff */
[----:B------:R-:W-:Y:S02]  /*3870*/  UISETP.LT.AND UP0, UPT, UR28, 0x1, UPT ;  /* 0x000000011c00788c */ /* 0x000fe4000bf01270 */
[----:B------:R-:W-:-:S02]  /*3880*/  ULOP3.LUT UR21, UR6, 0x10000, URZ, 0xfc, !UPT ;  /* 0x0001000006157892 */ /* 0x000fc4000f8efcff */
[----:B------:R-:W-:Y:S02]  /*3890*/  USEL UR29, UR28, 0x1, !UP0 ;  /* 0x000000011c1d7887 */ /* 0x000fe4000c000000 */
[----:B------:R-:W-:Y:S02]  /*38a0*/  ULOP3.LUT UR4, UR4, 0x10000, URZ, 0xfc, !UPT ;  /* 0x0001000004047892 */ /* 0x000fe4000f8efcff */
[----:B------:R-:W-:Y:S02]  /*38b0*/  UIADD3 UR29, UPT, UPT, -UR29, URZ, URZ ;  /* 0x000000ff1d1d7290 */ /* 0x000fe4000fffe1ff */
[----:B----4-:R-:W-:Y:S01]  /*38c0*/  UISETP.GE.AND UP4, UPT, UR8, 0x1, UPT ;  /* 0x000000010800788c */ /* 0x010fe2000bf86270 */
[----:B------:R-:W-:Y:S01]  /*38d0*/  UMOV UR24, 0x0 ;  /* 0x0000000000187882 */ /* 0x000fe20000000000 */
[----:B------:R-:W-:Y:S01]  /*38e0*/  UMOV UR25, 0x4280010 ;  /* 0x0428001000197882 */ /* 0x000fe20000000000 */
[----:B-1----:R-:W-:-:S15]  /*38f0*/  R2UR UR30, R0 ;  /* 0x00000000001e72ca */ /* 0x002fde00000e0000 */
.L_x_76:
[----:B------:R-:W-:Y:S02]  /*3900*/  LEA R0, R10, UR18, 0x3 ;  /* 0x000000120a007c11 */ /* 0x000fe4000f8e18ff */
[----:B------:R-:W-:Y:S02]  /*3910*/  SHF.L.U32 R5, R9, 0x1f, RZ ;  /* 0x0000001f09057819 */ /* 0x000fe400000006ff */
[----:B------:R-:W-:Y:S01]  /*3920*/  PLOP3.LUT P0, PT, PT, PT, UP4, 0x80, 0x8 ;  /* 0x000000000008781c */ /* 0x000fe20003f0f048 */
[----:B------:R-:W-:Y:S01]  /*3930*/  VIADD R3, R0, 0x110 ;  /* 0x0000011000037836 */ /* 0x000fe20000000000 */
[----:B-1----:R-:W1:Y:S02]  /*3940*/  SYNCS.PHASECHK.TRANS64.TRYWAIT P1, [R0+URZ+0x100], R5 ;  /* 0x00010005000075a7 */ /* 0x002e6400080211ff */
[----:B-1-3--:R-:W-:Y:S09]  /*3950*/  @!P1 BRA `(.L_x_70) ;  /* 0x0000005400009947 */ /* 0x00aff20003800000 */
.L_x_156:
[----:B------:R-:W-:Y:S01]  /*3960*/  LEA R4, R10, UR18, 0x4 ;  /* 0x000000120a047c11 */ /* 0x000fe2000f8e20ff */
[----:B------:R-:W-:Y:S01]  /*3970*/  @UP4 ULEA UR5, UR14, UR18, 0x3 ;  /* 0x000000120e054291 */ /* 0x000fe2000f8e18ff */
[----:B------:R-:W-:Y:S01]  /*3980*/  PLOP3.LUT P2, PT, PT, PT, PT, 0x80, 0x8 ;  /* 0x000000000008781c */ /* 0x000fe20003f4f070 */
[----:B------:R-:W-:Y:S01]  /*3990*/  ULEA UR23, UR22, UR18, 0x3 ;  /* 0x0000001216177291 */ /* 0x000fe2000f8e18ff */
[----:B------:R-:W-:Y:S02]  /*39a0*/  PRMT R3, RZ, 0x654, R3 ;  /* 0x00000654ff037816 */ /* 0x000fe40000000003 */
[----:B-1----:R-:W1:Y:S01]  /*39b0*/  LDS.128 R4, [R4+0x190] ;  /* 0x0001900004047984 */ /* 0x002e620000000c00 */
[----:B------:R-:W-:Y:S02]  /*39c0*/  @P0 SHF.L.U32 R2, R8, 0x1f, RZ ;  /* 0x0000001f08020819 */ /* 0x000fe400000006ff */
[----:B------:R-:W-:Y:S01]  /*39d0*/  SHF.L.U32 R0, R11, 0x1f, RZ ;  /* 0x0000001f0b007819 */ /* 0x000fe200000006ff */
[----:B------:R-:W-:Y:S01]  /*39e0*/  @!PT LDS RZ, [RZ] ;  /* 0x00000000fffff984 */ /* 0x000fe20000000800 */
[----:B------:R-:W-:Y:S01]  /*39f0*/  @!PT LDS RZ, [RZ] ;  /* 0x00000000fffff984 */ /* 0x000fe20000000800 */
[----:B------:R-:W-:Y:S01]  /*3a00*/  @!PT LDS RZ, [RZ] ;  /* 0x00000000fffff984 */ /* 0x000fe20000000800 */
[----:B------:R-:W-:Y:S01]  /*3a10*/  @!PT LDS RZ, [RZ] ;  /* 0x00000000fffff984 */ /* 0x000fe20000000800 */
[----:B------:R2:W-:Y:S06]  /*3a20*/  MEMBAR.ALL.CTA ;  /* 0x0000000000007992 */ /* 0x0005ec0000008000 */
[----:B--2---:R-:W2:Y:S02]  /*3a30*/  FENCE.VIEW.ASYNC.S ;  /* 0x00000000000073c6 */ /* 0x004ea40000000000 */
[----:B--2---:R2:W-:Y:S01]  /*3a40*/  SYNCS.ARRIVE.TRANS64.RED.A1T0 RZ, [R3+URZ], RZ ;  /* 0x000000ff03ff79a7 */ /* 0x0045e200081004ff */
[----:B------:R2:W3:Y:S01]  /*3a50*/  @P0 SYNCS.PHASECHK.TRANS64.TRYWAIT P2, [UR5], R2 ;  /* 0x00000002ff0005a7 */ /* 0x0004e20008041105 */
[----:B------:R-:W-:Y:S01]  /*3a60*/  ULEA.HI UR5, UR22, UR22, URZ, 0x1 ;  /* 0x0000001616057291 */ /* 0x000fe2000f8f08ff */
[----:B-1----:R-:W-:-:S03]  /*3a70*/  LOP3.LUT P1, RZ, R6, 0x1, RZ, 0xc0, !PT ;  /* 0x0000000106ff7812 */ /* 0x002fc6000782c0ff */
[----:B------:R-:W-:Y:S02]  /*3a80*/  ULOP3.LUT UR6, UR5, 0xffe, URZ, 0xc0, !UPT ;  /* 0x00000ffe05067892 */ /* 0x000fe4000f8ec0ff */
[----:B------:R-:W-:Y:S02]  /*3a90*/  USHF.R.U32.HI UR19, URZ, 0x1, UR5 ;  /* 0x00000001ff137899 */ /* 0x000fe40008011605 */
[----:B------:R-:W-:Y:S02]  /*3aa0*/  UIADD3 UR5, UPT, UPT, -UR6, UR22, URZ ;  /* 0x0000001606057290 */ /* 0x000fe4000fffe1ff */
[----:B------:R-:W-:-:S04]  /*3ab0*/  UIMAD UR19, UR19, 0xa0, UR30 ;  /* 0x000000a0131378a4 */ /* 0x000fc8000f8e021e */
[----:B------:R-:W-:Y:S01]  /*3ac0*/  ULEA UR19, UR5, UR19, 0x14 ;  /* 0x0000001305137291 */ /* 0x000fe2000f8ea0ff */
[----:B------:R-:W1:Y:S02]  /*3ad0*/  SYNCS.PHASECHK.TRANS64.TRYWAIT P0, [UR23+0x140], R0 ;  /* 0x00014000ff0075a7 */ /* 0x000e640008001117 */
[----:B-123--:R-:W-:Y:S09]  /*3ae0*/  @!P0 BRA `(.L_x_71) ;  /* 0x0000005000b08947 */ /* 0x00eff20003800000 */
.L_x_158:
[----:B------:R-:W-:Y:S01]  /*3af0*/  IADD3 R10, PT, PT, R10, 0x1, RZ ;  /* 0x000000010a0a7810 */ /* 0x000fe20007ffe0ff */
[----:B------:R-:W-:Y:S06]  /*3b00*/  BRA.U !UP4, `(.L_x_72) ;  /* 0x000000010c987547 */ /* 0x000fec000b800000 */
[----:B------:R-:W-:Y:S01]  /*3b10*/  UPLOP3.LUT UP2, UPT, UPT, UPT, UPT, 0x40, 0x4 ;  /* 0x000000000004789c */ /* 0x000fe20003f4e870 */
[----:B------:R-:W-:Y:S01]  /*3b20*/  UMOV UR16, UR29 ;  /* 0x0000001d00107c82 */ /* 0x000fe20008000000 */
[----:B------:R-:W-:Y:S01]  /*3b30*/  UMOV UR15, UR28 ;  /* 0x0000001c000f7c82 */ /* 0x000fe20008000000 */
[----:B------:R-:W-:-:S08]  /*3b40*/  UMOV UR5, UR14 ;  /* 0x0000000e00057c82 */ /* 0x000fd00008000000 */
.L_x_75:
[----:B------:R-:W-:Y:S02]  /*3b50*/  UIADD3 UR16, UPT, UPT, UR16, 0x1, URZ ;  /* 0x0000000110107890 */ /* 0x000fe4000fffe0ff */
[----:B--2---:R-:W-:Y:S02]  /*3b60*/  ULEA UR7, UR5, UR18, 0x3 ;  /* 0x0000001205077291 */ /* 0x004fe4000f8e18ff */
[----:B------:R-:W-:Y:S01]  /*3b70*/  UISETP.NE.AND UP3, UPT, UR16, URZ, UPT ;  /* 0x000000ff1000728c */ /* 0x000fe2000bf65270 */
[----:B---3--:R-:W-:Y:S10]  /*3b80*/  @P2 BRA `(.L_x_73) ;  /* 0x00000000000c2947 */ /* 0x008ff40003800000 */
[----:B-1----:R-:W-:Y:S04]  /*3b90*/  SHF.L.U32 R3, R8, 0x1f, RZ ;  /* 0x0000001f08037819 */ /* 0x002fe800000006ff */
[----:B------:R-:W1:Y:S02]  /*3ba0*/  SYNCS.PHASECHK.TRANS64.TRYWAIT P0, [UR7], R3 ;  /* 0x00000003ff0075a7 */ /* 0x000e640008001107 */
[----:B-1----:R-:W-:Y:S05]  /*3bb0*/  @!P0 BRA `(.L_x_74) ;  /* 0x0000005000948947 */ /* 0x002fea0003800000 */
.L_x_73:
[----:B------:R-:W-:Y:S01]  /*3bc0*/  UISETP.NE.AND UP0, UPT, UR15, 0x1, UPT ;  /* 0x000000010f00788c */ /* 0x000fe2000bf05270 */
[----:B------:R-:W-:Y:S01]  /*3bd0*/  PLOP3.LUT P2, PT, PT, PT, PT, 0x80, 0x8 ;  /* 0x000000000008781c */ /* 0x000fe20003f4f070 */
[----:B------:R-:W-:Y:S02]  /*3be0*/  UIADD3 UR6, UPT, UPT, UR5, 0x1, URZ ;  /* 0x0000000105067890 */ /* 0x000fe4000fffe0ff */
[----:B------:R-:W-:Y:S02]  /*3bf0*/  UIADD3 UR17, UPT, UPT, UR7, 0x68, URZ ;  /* 0x0000006807117890 */ /* 0x000fe4000fffe0ff */
[----:B------:R-:W-:Y:S01]  /*3c00*/  UISETP.NE.AND UP1, UPT, UR6, 0xd, UPT ;  /* 0x0000000d0600788c */ /* 0x000fe2000bf25270 */
[----:B------:R-:W-:Y:S01]  /*3c10*/  PLOP3.LUT P0, PT, PT, PT, UP0, 0x80, 0x8 ;  /* 0x000000000008781c */ /* 0x000fe20003f0f008 */
[----:B------:R-:W-:Y:S02]  /*3c20*/  UIADD3 UR15, UPT, UPT, UR15, -0x1, URZ ;  /* 0xffffffff0f0f7890 */ /* 0x000fe4000fffe0ff */
[----:B------:R-:W-:Y:S02]  /*3c30*/  USEL UR8, URZ, 0x1, UP1 ;  /* 0x00000001ff087887 */ /* 0x000fe40008800000 */
[----:B------:R-:W-:Y:S01]  /*3c40*/  USEL UR14, UR6, URZ, UP1 ;  /* 0x000000ff060e7287 */ /* 0x000fe20008800000 */
[----:B------:R-:W-:Y:S01]  /*3c50*/  UMOV UR7, 0x80004020 ;  /* 0x8000402000077882 */ /* 0x000fe20000000000 */
[----:B------:R-:W-:Y:S02]  /*3c60*/  UMOV UR9, 0x80004020 ;  /* 0x8000402000097882 */ /* 0x000fe40000000000 */
[----:B------:R-:W-:Y:S01]  /*3c70*/  @UP0 ULEA UR6, UR14, UR18, 0x3 ;  /* 0x000000120e060291 */ /* 0x000fe2000f8e18ff */
[----:B------:R-:W-:Y:S01]  /*3c80*/  LOP3.LUT R8, R8, UR8, RZ, 0x3c, !PT ;  /* 0x0000000808087c12 */ /* 0x000fe2000f8e3cff */
[----:B------:R-:W-:Y:S01]  /*3c90*/  ULEA UR8, UR5, UR21, 0x8 ;  /* 0x0000001505087291 */ /* 0x000fe2000f8e40ff */
[----:B------:R-:W-:Y:S02]  /*3ca0*/  UMOV UR13, 0x80004020 ;  /* 0x80004020000d7882 */ /* 0x000fe40000000000 */
[----:B-1----:R-:W-:Y:S01]  /*3cb0*/  @P0 SHF.L.U32 R0, R8, 0x1f, RZ ;  /* 0x0000001f08000819 */ /* 0x002fe200000006ff */
[----:B------:R-:W-:Y:S01]  /*3cc0*/  UIADD3 UR10, UPT, UPT, UR8, 0x2, URZ ;  /* 0x00000002080a7890 */ /* 0x000fe2000fffe0ff */
[----:B------:R-:W-:Y:S02]  /*3cd0*/  UMOV UR11, 0x80004020 ;  /* 0x80004020000b7882 */ /* 0x000fe40000000000 */
[----:B------:R2:W3:Y:S01]  /*3ce0*/  @P0 SYNCS.PHASECHK.TRANS64.TRYWAIT P2, [UR6], R0 ;  /* 0x00000000ff0005a7 */ /* 0x0004e20008041106 */
[----:B------:R-:W-:Y:S03]  /*3cf0*/  UIMAD UR6, UR5, 0x280, UR4 ;  /* 0x00000280050678a4 */ /* 0x000fe6000f8e0204 */
[----:B------:R-:W-:Y:S01]  /*3d00*/  UMOV UR5, UR14 ;  /* 0x0000000e00057c82 */ /* 0x000fe20008000000 */
[----:B------:R-:W-:Y:S05]  /*3d10*/  UIADD3 UR12, UPT, UPT, UR6, 0x2, URZ ;  /* 0x00000002060c7890 */ /* 0x000fea000fffe0ff */
[----:B------:R2:W-:Y:S01]  /*3d20*/  UTCHMMA gdesc[UR8], gdesc[UR6], tmem[UR19], tmem[UR26], idesc[UR27], UP2 ;  /* 0x00ff1a06080075ea */ /* 0x0005e20009000013 */
[----:B------:R-:W-:Y:S03]  /*3d30*/  UPLOP3.LUT UP2, UPT, UPT, UPT, UPT, 0x80, 0x8 ;  /* 0x000000000008789c */ /* 0x000fe60003f4f070 */
[----:B------:R2:W-:Y:S01]  /*3d40*/  UTCHMMA gdesc[UR10], gdesc[UR12], tmem[UR19], tmem[UR24], idesc[UR25], UPT ;  /* 0x00ff180c0a0075ea */ /* 0x0005e2000b800013 */
[----:B------:R2:W-:Y:S01]  /*3d50*/  UTCBAR.MULTICAST [UR17], URZ, UR20 ;  /* 0x000000ff110073e9 */ /* 0x0005e20008000814 */
[----:B------:R-:W-:Y:S06]  /*3d60*/  BRA.U UP3, `(.L_x_75) ;  /* 0xfffffffd03787547 */ /* 0x000fec000b83ffff */
.L_x_72:
[----:B------:R-:W-:Y:S01]  /*3d70*/  UIADD3 UR5, UPT, UPT, UR22, 0x1, URZ ;  /* 0x0000000116057890 */ /* 0x000fe2000fffe0ff */
[C---:B------:R-:W-:Y:S01]  /*3d80*/  ISETP.NE.AND P0, PT, R10.reuse, 0x2, PT ;  /* 0x000000020a00780c */ /* 0x040fe20003f05270 */
[----:B--2---:R-:W-:Y:S02]  /*3d90*/  UIADD3 UR6, UPT, UPT, UR23, 0x120, URZ ;  /* 0x0000012017067890 */ /* 0x004fe4000fffe0ff */
[----:B------:R-:W-:Y:S01]  /*3da0*/  UISETP.NE.AND UP0, UPT, UR5, 0x4, UPT ;  /* 0x000000040500788c */ /* 0x000fe2000bf05270 */
[----:B-1----:R-:W-:Y:S02]  /*3db0*/  SEL R0, RZ, 0x1, P0 ;  /* 0x00000001ff007807 */ /* 0x002fe40000000000 */
[----:B------:R-:W-:Y:S01]  /*3dc0*/  SEL R10, R10, RZ, P0 ;  /* 0x000000ff0a0a7207 */ /* 0x000fe20000000000 */
[----:B------:R-:W-:Y:S01]  /*3dd0*/  USEL UR7, URZ, 0x1, UP0 ;  /* 0x00000001ff077887 */ /* 0x000fe20008000000 */
[----:B------:R-:W-:Y:S01]  /*3de0*/  LOP3.LUT R9, R9, R0, RZ, 0x3c, !PT ;  /* 0x0000000009097212 */ /* 0x000fe200078e3cff */
[----:B------:R-:W-:Y:S01]  /*3df0*/  USEL UR22, UR5, URZ, UP0 ;  /* 0x000000ff05167287 */ /* 0x000fe20008000000 */
[----:B------:R1:W-:Y:S03]  /*3e00*/  UTCBAR [UR6], URZ ;  /* 0x000000ff060073e9 */ /* 0x0003e600080000ff */
[----:B------:R-:W-:Y:S01]  /*3e10*/  LOP3.LUT R11, R11, UR7, RZ, 0x3c, !PT ;  /* 0x000000070b0b7c12 */ /* 0x000fe2000f8e3cff */
[----:B------:R-:W-:Y:S07]  /*3e20*/  @P1 BRA `(.L_x_76) ;  /* 0xfffffff800b41947 */ /* 0x000fee000383ffff */
[----:B------:R-:W2:Y:S01]  /*3e30*/  S2UR UR8, SR_CgaCtaId ;  /* 0x00000000000879c3 */ /* 0x000ea20000008800 */
[----:B------:R-:W-:Y:S01]  /*3e40*/  ELECT P0, URZ, PT ;  /* 0x0000000000ff782f */ /* 0x000fe20003800000 */
[----:B------:R-:W-:Y:S01]  /*3e50*/  IMAD.MOV.U32 R0, RZ, RZ, 0x1 ;  /* 0x00000001ff007424 */ /* 0x000fe200078e00ff */
[----:B------:R-:W-:Y:S01]  /*3e60*/  UIADD3 UR18, UPT, UPT, UR18, 0x140, URZ ;  /* 0x0000014012127890 */ /* 0x000fe2000fffe0ff */
[----:B------:R-:W-:Y:S01]  /*3e70*/  SHF.L.U32 R3, R11, 0x1f, RZ ;  /* 0x0000001f0b037819 */ /* 0x000fe200000006ff */
[----:B------:R-:W-:-:S03]  /*3e80*/  UMOV UR4, 0x40 ;  /* 0x0000004000047882 */ /* 0x000fc60000000000 */
[----:B------:R-:W-:Y:S01]  /*3e90*/  UVIRTCOUNT.DEALLOC.SMPOOL 0x80 ;  /* 0x000000800000784c */ /* 0x000fe20000000000 */
[----:B--2---:R-:W-:Y:S02]  /*3ea0*/  ULEA UR8, UR8, UR4, 0x18 ;  /* 0x0000000408087291 */ /* 0x004fe4000f8ec0ff */
[----:B------:R-:W-:-:S07]  /*3eb0*/  ULEA UR4, UR22, UR18, 0x3 ;  /* 0x0000001216047291 */ /* 0x000fce000f8e18ff */
[----:B------:R2:W-:Y:S02]  /*3ec0*/  @P0 STS.U8 [UR8+0x1c], R0 ;  /* 0x00001c00ff000988 */ /* 0x0005e40008000008 */
[----:B------:R-:W4:Y:S02]  /*3ed0*/  SYNCS.PHASECHK.TRANS64.TRYWAIT P0, [UR4], R3 ;  /* 0x00000003ff0075a7 */ /* 0x000f240008001104 */
[----:B--2-4-:R-:W-:Y:S05]  /*3ee0*/  @!P0 BRA `(.L_x_77) ;  /* 0x0000004c00e08947 */ /* 0x014fea0003800000 */
.L_x_161:
[----:B------:R-:W-:-:S04]  /*3ef0*/  UIADD3 UR4, UPT, UPT, UR22, 0x1, URZ ;  /* 0x0000000116047890 */ /* 0x000fc8000fffe0ff */
[----:B------:R-:W-:-:S04]  /*3f00*/  UISETP.NE.AND UP0, UPT, UR4, 0x4, UPT ;  /* 0x000000040400788c */ /* 0x000fc8000bf05270 */
[----:B-1----:R-:W-:Y:S02]  /*3f10*/  USEL UR6, URZ, 0x1, UP0 ;  /* 0x00000001ff067887 */ /* 0x002fe40008000000 */
[----:B------:R-:W-:-:S04]  /*3f20*/  USEL UR4, UR4, URZ, UP0 ;  /* 0x000000ff04047287 */ /* 0x000fc80008000000 */
[----:B------:R-:W-:Y:S01]  /*3f30*/  ULEA UR5, UR4, UR18, 0x3 ;  /* 0x0000001204057291 */ /* 0x000fe2000f8e18ff */
[----:B------:R-:W-:-:S04]  /*3f40*/  LOP3.LUT R2, R11, UR6, RZ, 0x3c, !PT ;  /* 0x000000060b027c12 */ /* 0x000fc8000f8e3cff */
[----:B--2---:R-:W-:-:S04]  /*3f50*/  SHF.L.U32 R3, R2, 0x1f, RZ ;  /* 0x0000001f02037819 */ /* 0x004fc800000006ff */
[----:B------:R-:W1:Y:S02]  /*3f60*/  SYNCS.PHASECHK.TRANS64.TRYWAIT P0, [UR5], R3 ;  /* 0x00000003ff0075a7 */ /* 0x000e640008001105 */
[----:B-1----:R-:W-:Y:S05]  /*3f70*/  @!P0 BRA `(.L_x_78) ;  /* 0x0000004c00d48947 */ /* 0x002fea0003800000 */
.L_x_163:
        /* <DEDUP_REMOVED lines=9> */
.L_x_165:
[----:B------:R-:W-:-:S04]  /*4010*/  UIADD3 UR4, UPT, UPT, UR4, 0x1, URZ ;  /* 0x0000000104047890 */ /* 0x000fc8000fffe0ff */
[----:B------:R-:W-:-:S04]  /*4020*/  UISETP.NE.AND UP0, UPT, UR4, 0x4, UPT ;  /* 0x000000040400788c */ /* 0x000fc8000bf05270 */
[----:B------:R-:W-:Y:S02]  /*4030*/  USEL UR5, URZ, 0x1, UP0 ;  /* 0x00000001ff057887 */ /* 0x000fe40008000000 */
[----:B------:R-:W-:-:S04]  /*4040*/  USEL UR4, UR4, URZ, UP0 ;  /* 0x000000ff04047287 */ /* 0x000fc80008000000 */
[----:B------:R-:W-:Y:S01]  /*4050*/  ULEA UR4, UR4, UR18, 0x3 ;  /* 0x0000001204047291 */ /* 0x000fe2000f8e18ff */
[----:B-1----:R-:W-:-:S04]  /*4060*/  LOP3.LUT R3, R2, UR5, RZ, 0x3c, !PT ;  /* 0x0000000502037c12 */ /* 0x002fc8000f8e3cff */
[----:B------:R-:W-:-:S04]  /*4070*/  SHF.L.U32 R3, R3, 0x1f, RZ ;  /* 0x0000001f03037819 */ /* 0x000fc800000006ff */
[----:B------:R-:W1:Y:S02]  /*4080*/  SYNCS.PHASECHK.TRANS64.TRYWAIT P0, [UR4], R3 ;  /* 0x00000003ff0075a7 */ /* 0x000e640008001104 */
[----:B-1----:R-:W-:Y:S05]  /*4090*/  @!P0 BRA `(.L_x_80) ;  /* 0x0000004c00bc8947 */ /* 0x002fea0003800000 */
.L_x_167:
[----:B------:R-:W-:Y:S01]  /*40a0*/  NOP ;  /* 0x0000000000007918 */ /* 0x000fe20000000000 */
[----:B-1----:R-:W1:Y:S01]  /*40b0*/  LDS R0, [UR8+0x14] ;  /* 0x00001408ff007984 */ /* 0x002e620008000800 */
[----:B------:R-:W-:Y:S01]  /*40c0*/  ULOP3.LUT UR4, UR30, 0xffff, URZ, 0xc0, !UPT ;  /* 0x0000ffff1e047892 */ /* 0x000fe2000f8ec0ff */
[----:B------:R-:W-:Y:S01]  /*40d0*/  UMOV UR5, 0xffff ;  /* 0x0000ffff00057882 */ /* 0x000fe20000000000 */
[----:B------:R-:W-:Y:S02]  /*40e0*/  UMOV UR6, 0x1 ;  /* 0x0000000100067882 */ /* 0x000fe40000000000 */
[----:B------:R-:W-:-:S04]  /*40f0*/  USHF.R.U32.HI UR4, URZ, 0x5, UR4 ;  /* 0x00000005ff047899 */ /* 0x000fc80008011604 */
[----:B------:R-:W-:Y:S02]  /*4100*/  USHF.L.U32 UR5, UR5, UR4, URZ ;  /* 0x0000000405057299 */ /* 0x000fe400080006ff */
[----:B------:R-:W-:-:S04]  /*4110*/  USHF.L.U32 UR4, UR6, UR4, URZ ;  /* 0x0000000406047299 */ /* 0x000fc800080006ff */
[----:B-1----:R-:W-:-:S04]  /*4120*/  LOP3.LUT R0, R0, UR5, RZ, 0xc0, !PT ;  /* 0x0000000500007c12 */ /* 0x002fc8000f8ec0ff */
[----:B------:R-:W-:-:S13]  /*4130*/  ISETP.NE.AND P0, PT, R0, UR5, PT ;  /* 0x0000000500007c0c */ /* 0x000fda000bf05270 */
[----:B------:R-:W-:Y:S05]  /*4140*/  @P0 BRA `(.L_x_81) ;  /* 0x0000000000580947 */ /* 0x000fea0003800000 */
[----:B------:R-:W1:Y:S02]  /*4150*/  LDS R0, [UR8+0x18] ;  /* 0x00001808ff007984 */ /* 0x000e640008000800 */
[----:B-1----:R-:W-:-:S04]  /*4160*/  LOP3.LUT R0, R0, UR4, RZ, 0xc0, !PT ;  /* 0x0000000400007c12 */ /* 0x002fc8000f8ec0ff */
[----:B------:R-:W-:-:S13]  /*4170*/  ISETP.NE.AND P0, PT, R0, UR4, PT ;  /* 0x0000000400007c0c */ /* 0x000fda000bf05270 */
[----:B------:R-:W-:Y:S05]  /*4180*/  @P0 BRA `(.L_x_82) ;  /* 0x00000000003c0947 */ /* 0x000fea0003800000 */
[----:B------:R-:W1:Y:S01]  /*4190*/  S2R R2, SR_LANEID ;  /* 0x0000000000027919 */ /* 0x000e620000000000 */
[----:B------:R-:W-:Y:S01]  /*41a0*/  ULOP3.LUT UR5, URZ, UR5, URZ, 0x33, !UPT ;  /* 0x00000005ff057292 */ /* 0x000fe2000f8e33ff */
[----:B------:R-:W-:Y:S01]  /*41b0*/  LOP3.LUT R4, RZ, UR4, RZ, 0x33, !PT ;  /* 0x00000004ff047c12 */ /* 0x000fe2000f8e33ff */
[----:B------:R-:W-:Y:S02]  /*41c0*/  VOTEU.ANY UR4, UPT, PT ;  /* 0x0000000000047886 */ /* 0x000fe400038e0100 */
[----:B------:R-:W-:Y:S01]  /*41d0*/  UFLO.U32 UR4, UR4 ;  /* 0x00000004000472bd */ /* 0x000fe200080e0000 */
[----:B------:R-:W2:Y:S01]  /*41e0*/  REDUX UR6, R4 ;  /* 0x00000000040673c4 */ /* 0x000ea20000000000 */
[----:B------:R-:W-:-:S06]  /*41f0*/  IMAD.U32 R0, RZ, RZ, UR5 ;  /* 0x00000005ff007e24 */ /* 0x000fcc000f8e00ff */
[----:B------:R4:W-:Y:S01]  /*4200*/  UTCATOMSWS.AND URZ, UR5 ;  /* 0x0000000500ff79e3 */ /* 0x0009e20008000000 */
[----:B------:R-:W3:Y:S01]  /*4210*/  REDUX UR7, R0 ;  /* 0x00000000000773c4 */ /* 0x000ee20000000000 */
[----:B-1----:R-:W-:Y:S01]  /*4220*/  ISETP.EQ.U32.AND P0, PT, R2, UR4, PT ;  /* 0x0000000402007c0c */ /* 0x002fe2000bf02070 */
[----:B--2---:R-:W-:Y:S01]  /*4230*/  IMAD.U32 R2, RZ, RZ, UR6 ;  /* 0x00000006ff027e24 */ /* 0x004fe2000f8e00ff */
[----:B---3--:R-:W-:-:S11]  /*4240*/  MOV R3, UR7 ;  /* 0x0000000700037c02 */ /* 0x008fd60008000f00 */
[----:B------:R4:W-:Y:S04]  /*4250*/  @P0 ATOMS.AND RZ, [UR8+0x14], R3 ;  /* 0x00001403ffff098c */ /* 0x0009e8000a800008 */
[----:B------:R4:W-:Y:S01]  /*4260*/  @P0 ATOMS.AND RZ, [UR8+0x18], R2 ;  /* 0x00001802ffff098c */ /* 0x0009e2000a800008 */
[----:B------:R-:W-:Y:S05]  /*4270*/  BRA `(.L_x_83) ;  /* 0x0000000000147947 */ /* 0x000fea0003800000 */
.L_x_82:
[----:B------:R-:W-:Y:S02]  /*4280*/  MOV R2, 0x42a0 ;  /* 0x000042a000027802 */ /* 0x000fe40000000f00 */
[----:B---3-5:R-:W-:Y:S05]  /*4290*/  CALL.REL.NOINC `($__internal_0_$__cuda_sm10x_tcgen05_guardrail_trap_col_being_dealloced_not_returned_by_alloc) ;  /* 0x0000004c00ec7944 */ /* 0x028fea0003c00000 */
[----:B------:R-:W-:Y:S05]  /*42a0*/  BRA `(.L_x_83) ;  /* 0x0000000000087947 */ /* 0x000fea0003800000 */
.L_x_81:
[----:B------:R-:W-:Y:S02]  /*42b0*/  MOV R2, 0x42d0 ;  /* 0x000042d000027802 */ /* 0x000fe40000000f00 */
[----:B---3-5:R-:W-:Y:S05]  /*42c0*/  CALL.REL.NOINC `($__internal_2_$__cuda_sm10x_tcgen05_guardrail_trap_unallocated_columns_being_dealloced) ;  /* 0x0000004c00f87944 */ /* 0x028fea0003c00000 */
.L_x_83:
[----:B------:R-:W-:Y:S01]  /*42d0*/  NOP ;  /* 0x0000000000007918 */ /* 0x000fe20000000000 */
[----:B----4-:R-:W-:Y:S05]  /*42e0*/  EXIT ;  /* 0x000000000000794d */ /* 0x010fea0003800000 */
.L_x_65:
[----:B------:R-:W-:-:S09]  /*42f0*/  UISETP.NE.OR UP0, UPT, UR20, 0x3, !UP2 ;  /* 0x000000031400788c */ /* 0x000fd2000d705670 */
[----:B------:R-:W-:Y:S05]  /*4300*/  BRA.U UP0, `(.L_x_84) ;  /* 0x0000000d00d47547 */ /* 0x000fea000b800000 */
[----:B------:R-:W1:Y:S01]  /*4310*/  LDCU.64 UR4, c[0x0][0x888] ;  /* 0x00011100ff0477ac */ /* 0x000e620008000a00 */
[----:B------:R-:W2:Y:S01]  /*4320*/  LDC.64 R12, c[0x0][0x348] ;  /* 0x0000d200ff0c7b82 */ /* 0x000ea20000000a00 */
[----:B------:R-:W-:Y:S02]  /*4330*/  HFMA2 R9, -RZ, RZ, 0, 0 ;  /* 0x00000000ff097431 */ /* 0x000fe400000001ff */
[----:B------:R-:W-:Y:S01]  /*4340*/  IMAD.MOV.U32 R11, RZ, RZ, 0x1 ;  /* 0x00000001ff0b7424 */ /* 0x000fe200078e00ff */
[----:B------:R-:W3:Y:S01]  /*4350*/  LDCU UR43, c[0x0][0x370] ;  /* 0x00006e00ff2b77ac */ /* 0x000ee20008000800 */
[----:B------:R-:W-:Y:S01]  /*4360*/  IMAD.MOV.U32 R10, RZ, RZ, RZ ;  /* 0x000000ffff0a7224 */ /* 0x000fe200078e00ff */
[----:B------:R-:W-:Y:S01]  /*4370*/  MOV R8, 0x5000 ;  /* 0x0000500000087802 */ /* 0x000fe20000000f00 */
[----:B------:R-:W3:Y:S01]  /*4380*/  LDCU.128 UR52, c[0x0][0xb10] ;  /* 0x00016200ff3477ac */ /* 0x000ee20008000c00 */
[----:B------:R-:W4:Y:S01]  /*4390*/  LDCU UR37, c[0x0][0x374] ;  /* 0x00006e80ff2577ac */ /* 0x000f220008000800 */
[----:B------:R-:W4:Y:S01]  /*43a0*/  LDCU.64 UR40, c[0x0][0x890] ;  /* 0x00011200ff2877ac */ /* 0x000f220008000a00 */
[----:B-1----:R-:W-:Y:S01]  /*43b0*/  UISETP.NE.U32.AND UP0, UPT, UR4, URZ, UPT ;  /* 0x000000ff0400728c */ /* 0x002fe2000bf05070 */
[----:B------:R-:W1:Y:S01]  /*43c0*/  LDCU UR15, c[0x0][0xb0c] ;  /* 0x00016180ff0f77ac */ /* 0x000e620008000800 */
[----:B------:R-:W2:Y:S01]  /*43d0*/  LDCU UR50, c[0x0][0xb20] ;  /* 0x00016400ff3277ac */ /* 0x000ea20008000800 */
[----:B------:R-:W2:Y:S01]  /*43e0*/  LDCU UR4, c[0x0][0xb30] ;  /* 0x00016600ff0477ac */ /* 0x000ea20008000800 */
[----:B---3--:R-:W-:-:S02]  /*43f0*/  UIMAD.WIDE.U32 UR8, UR43, UR52, URZ ;  /* 0x000000342b0872a5 */ /* 0x008fc4000f8e00ff */
[----:B----4-:R-:W-:Y:S02]  /*4400*/  UIMAD.WIDE.U32 UR10, UR37, UR55, URZ ;  /* 0x00000037250a72a5 */ /* 0x010fe4000f8e00ff */
[----:B------:R-:W-:Y:S02]  /*4410*/  UISETP.NE.U32.AND UP6, UPT, UR40, URZ, UPT ;  /* 0x000000ff2800728c */ /* 0x000fe4000bfc5070 */
[----:B------:R-:W-:Y:S01]  /*4420*/  UISETP.NE.AND.EX UP5, UPT, UR5, URZ, UPT, UP0 ;  /* 0x000000ff0500728c */ /* 0x000fe2000bfa5300 */
[----:B------:R-:W-:Y:S01]  /*4430*/  UMOV UR6, 0x400 ;  /* 0x0000040000067882 */ /* 0x000fe20000000000 */
[----:B------:R-:W-:Y:S01]  /*4440*/  UISETP.NE.AND UP0, UPT, UR42, 0x1, UPT ;  /* 0x000000012a00788c */ /* 0x000fe2000bf05270 */
[----:B------:R-:W-:Y:S01]  /*4450*/  UMOV UR8, UR9 ;  /* 0x0000000900087c82 */ /* 0x000fe20008000000 */
[----:B------:R-:W-:Y:S01]  /*4460*/  UMOV UR45, UR11 ;  /* 0x0000000b002d7c82 */ /* 0x000fe20008000000 */
[----:B------:R-:W-:Y:S02]  /*4470*/  USEL UR49, URZ, 0x1, UP4 ;  /* 0x00000001ff317887 */ /* 0x000fe4000a000000 */
[----:B-1----:R-:W-:Y:S01]  /*4480*/  UISETP.NE.AND UP0, UPT, UR15, 0x1, UPT ;  /* 0x000000010f00788c */ /* 0x002fe2000bf05270 */
[----:B------:R-:W-:Y:S01]  /*4490*/  UMOV UR21, URZ ;  /* 0x000000ff00157c82 */ /* 0x000fe20008000000 */
[----:B------:R-:W-:-:S02]  /*44a0*/  UPLOP3.LUT UP1, UPT, UPT, UPT, UPT, 0x40, 0x4 ;  /* 0x000000000004789c */ /* 0x000fc40003f2e870 */
[----:B------:R-:W-:Y:S01]  /*44b0*/  UISETP.GE.AND UP2, UPT, UR42, 0x1, UPT ;  /* 0x000000012a00788c */ /* 0x000fe2000bf46270 */
[----:B------:R-:W1:Y:S01]  /*44c0*/  LDCU.64 UR22, c[0x0][0xb28] ;  /* 0x00016500ff1677ac */ /* 0x000e620008000a00 */
[----:B------:R-:W-:Y:S02]  /*44d0*/  ULEA UR6, UR44, UR6, 0x18 ;  /* 0x000000062c067291 */ /* 0x000fe4000f8ec0ff */
[----:B------:R-:W-:Y:S02]  /*44e0*/  UISETP.NE.AND.EX UP6, UPT, UR41, URZ, UPT, UP6 ;  /* 0x000000ff2900728c */ /* 0x000fe4000bfc5360 */
[----:B------:R-:W-:Y:S02]  /*44f0*/  USHF.R.U32.HI UR46, URZ, UR53, UR8 ;  /* 0x00000035ff2e7299 */ /* 0x000fe40008011608 */
[----:B--2---:R-:W-:Y:S02]  /*4500*/  USHF.R.U32.HI UR45, URZ, UR50, UR45 ;  /* 0x00000032ff2d7299 */ /* 0x004fe4000801162d */
[----:B------:R-:W-:-:S02]  /*4510*/  UISETP.NE.AND UP0, UPT, UR54, 0x1, UPT ;  /* 0x000000013600788c */ /* 0x000fc4000bf05270 */
[----:B------:R-:W-:-:S11]  /*4520*/  UISETP.NE.AND UP4, UPT, UR4, 0x1, UPT ;  /* 0x000000010400788c */ /* 0x000fd6000bf85270 */
.L_x_92:
[C---:B------:R-:W-:Y:S02]  /*4530*/  LEA R3, R10.reuse, UR6, 0x3 ;  /* 0x000000060a037c11 */ /* 0x040fe4000f8e18ff */
[----:B------:R-:W-:Y:S02]  /*4540*/  SHF.L.U32 R0, R9, 0x1f, RZ ;  /* 0x0000001f09007819 */ /* 0x000fe400000006ff */
[----:B------:R-:W-:Y:S02]  /*4550*/  LEA R5, R10, UR6, 0x4 ;  /* 0x000000060a057c11 */ /* 0x000fe4000f8e20ff */
[----:B--2---:R-:W2:Y:S02]  /*4560*/  SYNCS.PHASECHK.TRANS64.TRYWAIT P0, [R3+URZ+0x100], R0 ;  /* 0x00010000030075a7 */ /* 0x004ea400080011ff */
[----:B--2---:R-:W-:Y:S05]  /*4570*/  @!P0 BRA `(.L_x_85) ;  /* 0x00000048009c8947 */ /* 0x004fea0003800000 */
.L_x_168:
[----:B------:R-:W3:Y:S01]  /*4580*/  LDS.128 R4, [R5+0x190] ;  /* 0x0001900005047984 */ /* 0x000ee20000000c00 */
[----:B------:R-:W-:Y:S01]  /*4590*/  UISETP.GE.AND UP0, UPT, UR42, 0x1, UPT ;  /* 0x000000012a00788c */ /* 0x000fe2000bf06270 */
[----:B------:R-:W-:Y:S01]  /*45a0*/  @!PT LDS RZ, [RZ] ;  /* 0x00000000fffff984 */ /* 0x000fe20000000800 */
[----:B------:R-:W-:Y:S01]  /*45b0*/  @!PT LDS RZ, [RZ] ;  /* 0x00000000fffff984 */ /* 0x000fe20000000800 */
[----:B------:R-:W-:Y:S01]  /*45c0*/  @!PT LDS RZ, [RZ] ;  /* 0x00000000fffff984 */ /* 0x000fe20000000800 */
[----:B------:R-:W-:Y:S01]  /*45d0*/  @!PT LDS RZ, [RZ] ;  /* 0x00000000fffff984 */ /* 0x000fe20000000800 */
[----:B------:R4:W-:Y:S06]  /*45e0*/  MEMBAR.ALL.CTA ;  /* 0x0000000000007992 */ /* 0x0009ec0000008000 */
[----:B----4-:R-:W4:Y:S01]  /*45f0*/  FENCE.VIEW.ASYNC.S ;  /* 0x00000000000073c6 */ /* 0x010f220000000000 */
[----:B---3--:R-:W-:Y:S11]  /*4600*/  LOP3.LUT P0, RZ, R6, 0x1, RZ, 0xc0, !PT ;  /* 0x0000000106ff7812 */ /* 0x008ff6000780c0ff */
[----:B------:R-:W-:Y:S02]  /*4610*/  @!UPT UIADD3 URZ, UPT, UPT, URZ, URZ, URZ ;  /* 0x000000fffffff290 */ /* 0x000fe4000fffe0ff */
[----:B----4-:R-:W-:Y:S01]  /*4620*/  VOTEU.ANY UP2, P0 ;  /* 0x0000000000ff7886 */ /* 0x010fe20000040100 */
[----:B------:R-:W-:Y:S11]  /*4630*/  PLOP3.LUT P0, PT, PT, PT, UP2, 0x80, 0x8 ;  /* 0x000000000008781c */ /* 0x000ff60003f0f028 */
[----:B------:R-:W-:Y:S02]  /*4640*/  @!UPT UIADD3 URZ, UPT, UPT, URZ, URZ, URZ ;  /* 0x000000fffffff290 */ /* 0x000fe4000fffe0ff */
[----:B--2---:R-:W-:Y:S02]  /*4650*/  @P0 SHF.R.U32.HI R0, RZ, 0x10, R5 ;  /* 0x00000010ff000819 */ /* 0x004fe40000011605 */
[----:B------:R-:W-:Y:S02]  /*4660*/  @P0 MOV R2, R4 ;  /* 0x0000000400020202 */ /* 0x000fe40000000f00 */
[----:B------:R-:W-:Y:S01]  /*4670*/  @P0 R2UR UR4, R0 ;  /* 0x00000000000402ca */ /* 0x000fe200000e0000 */
[----:B------:R-:W-:Y:S01]  /*4680*/  VIADD R0, R3, 0x110 ;  /* 0x0000011003007836 */ /* 0x000fe20000000000 */
[----:B------:R-:W-:Y:S02]  /*4690*/  @P0 LOP3.LUT R4, R5, 0xffff, RZ, 0xc0, !PT ;  /* 0x0000ffff05040812 */ /* 0x000fe400078ec0ff */
[----:B------:R-:W-:Y:S02]  /*46a0*/  @P0 R2UR UR7, R2 ;  /* 0x00000000020702ca */ /* 0x000fe400000e0000 */
[----:B------:R-:W-:Y:S02]  /*46b0*/  PRMT R0, RZ, 0x654, R0 ;  /* 0x00000654ff007816 */ /* 0x000fe40000000000 */
[----:B------:R-:W-:Y:S02]  /*46c0*/  @P0 R2UR UR5, R4 ;  /* 0x00000000040502ca */ /* 0x000fe400000e0000 */
[----:B------:R2:W-:Y:S03]  /*46d0*/  SYNCS.ARRIVE.TRANS64.RED.A1T0 RZ, [R0+URZ], RZ ;  /* 0x000000ff00ff79a7 */ /* 0x0005e600081004ff */
[----:B------:R-:W-:Y:S04]  /*46e0*/  @UP2 UMOV UR29, UR4 ;  /* 0x00000004001d2c82 */ /* 0x000fe80008000000 */
[----:B------:R-:W-:Y:S04]  /*46f0*/  @UP2 UMOV UR14, UR7 ;  /* 0x00000007000e2c82 */ /* 0x000fe80008000000 */
[----:B------:R-:W-:Y:S01]  /*4700*/  @UP2 UMOV UR13, UR5 ;  /* 0x00000005000d2c82 */ /* 0x000fe20008000000 */
[----:B------:R-:W-:Y:S05]  /*4710*/  BRA.U !UP0, `(.L_x_86) ;  /* 0x0000000108c07547 */ /* 0x000fea000b800000 */
[----:B------:R-:W-:Y:S02]  /*4720*/  UIMAD.WIDE.U32 UR10, UR13, UR55, URZ ;  /* 0x000000370d0a72a5 */ /* 0x000fe4000f8e00ff */
[----:B------:R-:W-:Y:S02]  /*4730*/  UP2UR UR12, UPR, URZ, 0x4 ;  /* 0x00000004ff0c7883 */ /* 0x000fe40008000000 */
[----:B------:R-:W-:Y:S02]  /*4740*/  UISETP.NE.AND UP2, UPT, UR54, 0x1, UPT ;  /* 0x000000013600788c */ /* 0x000fe4000bf45270 */
[----:B------:R-:W-:Y:S02]  /*4750*/  UIMAD.WIDE.U32 UR16, UR14, UR52, URZ ;  /* 0x000000340e1072a5 */ /* 0x000fe4000f8e00ff */
[----:B------:R-:W-:Y:S02]  /*4760*/  USEL UR4, UR37, UR45, !UP2 ;  /* 0x0000002d25047287 */ /* 0x000fe4000d000000 */
[----:B------:R-:W-:Y:S02]  /*4770*/  UISETP.NE.AND UP0, UPT, UR15, 0x1, UPT ;  /* 0x000000010f00788c */ /* 0x000fe4000bf05270 */
[----:B------:R-:W-:Y:S02]  /*4780*/  UP2UR UR20, UPR, URZ, 0x2 ;  /* 0x00000002ff147883 */ /* 0x000fe40008000000 */
[----:B------:R-:W-:Y:S02]  /*4790*/  UISETP.NE.AND UP1, UPT, UR42, 0x1, UPT ;  /* 0x000000012a00788c */ /* 0x000fe4000bf25270 */
[----:B-1----:R-:W-:Y:S02]  /*47a0*/  UIMAD.WIDE.U32 UR18, UR4, UR22, URZ ;  /* 0x00000016041272a5 */ /* 0x002fe4000f8e00ff */
[----:B------:R-:W-:Y:S01]  /*47b0*/  USEL UR8, UR43, UR46, !UP0 ;  /* 0x0000002e2b087287 */ /* 0x000fe2000c000000 */
[----:B------:R-:W-:Y:S02]  /*47c0*/  UMOV UR5, UR11 ;  /* 0x0000000b00057c82 */ /* 0x000fe40008000000 */
[----:B------:R-:W-:Y:S02]  /*47d0*/  USHF.R.U32.HI UR7, URZ, UR50, UR5 ;  /* 0x00000032ff077299 */ /* 0x000fe40008011605 */
[----:B------:R-:W-:Y:S02]  /*47e0*/  UIMAD.WIDE.U32 UR24, UR8, UR22, URZ ;  /* 0x00000016081872a5 */ /* 0x000fe4000f8e00ff */
[----:B------:R-:W-:Y:S02]  /*47f0*/  USEL UR7, UR13, UR7, !UP2 ;  /* 0x000000070d077287 */ /* 0x000fe4000d000000 */
[----:B------:R-:W-:Y:S02]  /*4800*/  UISETP.NE.AND UP2, UPT, UR12, URZ, UPT ;  /* 0x000000ff0c00728c */ /* 0x000fe4000bf45270 */
[----:B------:R-:W-:Y:S01]  /*4810*/  UIMAD.WIDE.U32 UR10, UR7, UR22, URZ ;  /* 0x00000016070a72a5 */ /* 0x000fe2000f8e00ff */
[----:B------:R-:W-:Y:S02]  /*4820*/  UMOV UR5, UR17 ;  /* 0x0000001100057c82 */ /* 0x000fe40008000000 */
[----:B------:R-:W-:Y:S03]  /*4830*/  USHF.R.U32.HI UR9, URZ, UR53, UR5 ;  /* 0x00000035ff097299 */ /* 0x000fe60008011605 */
[----:B------:R-:W-:Y:S02]  /*4840*/  UMOV UR5, UR19 ;  /* 0x0000001300057c82 */ /* 0x000fe40008000000 */
[----:B------:R-:W-:Y:S03]  /*4850*/  @UP1 USHF.R.U32.HI UR4, URZ, UR23, UR5 ;  /* 0x00000017ff041299 */ /* 0x000fe60008011605 */
[----:B------:R-:W-:Y:S01]  /*4860*/  UMOV UR5, UR25 ;  /* 0x0000001900057c82 */ /* 0x000fe20008000000 */
[----:B------:R-:W-:Y:S02]  /*4870*/  UIMAD UR4, UR42, UR4, URZ ;  /* 0x000000042a0472a4 */ /* 0x000fe4000f8e02ff */
[----:B------:R-:W-:Y:S02]  /*4880*/  @UP1 USHF.R.U32.HI UR8, URZ, UR23, UR5 ;  /* 0x00000017ff081299 */ /* 0x000fe40008011605 */
[----:B------:R-:W-:Y:S02]  /*4890*/  USEL UR5, UR14, UR9, !UP0 ;  /* 0x000000090e057287 */ /* 0x000fe4000c000000 */
[----:B------:R-:W-:Y:S02]  /*48a0*/  UIMAD UR9, UR42, UR8, URZ ;  /* 0x000000082a0972a4 */ /* 0x000fe4000f8e02ff */
[----:B------:R-:W-:Y:S03]  /*48b0*/  UISETP.GE.AND UP0, UPT, UR7, UR4, UPT ;  /* 0x000000040700728c */ /* 0x000fe6000bf06270 */
[----:B------:R-:W-:Y:S01]  /*48c0*/  UMOV UR4, UR11 ;  /* 0x0000000b00047c82 */ /* 0x000fe20008000000 */
[----:B------:R-:W-:Y:S02]  /*48d0*/  UISETP.GE.OR UP0, UPT, UR5, UR9, UP0 ;  /* 0x000000090500728c */ /* 0x000fe40008706670 */
[----:B------:R-:W-:Y:S02]  /*48e0*/  USHF.R.U32.HI UR4, URZ, UR23, UR4 ;  /* 0x00000017ff047299 */ /* 0x000fe40008011604 */
[----:B------:R-:W-:Y:S02]  /*48f0*/  UIMAD.WIDE.U32 UR10, UR5, UR22, URZ ;  /* 0x00000016050a72a5 */ /* 0x000fe4000f8e00ff */
[----:B------:R-:W-:Y:S04]  /*4900*/  USEL UR12, UR7, UR4, !UP1 ;  /* 0x00000004070c7287 */ /* 0x000fe8000c800000 */
[----:B------:R-:W-:Y:S01]  /*4910*/  UIADD3 UR9, UPT, UPT, -UR12, URZ, URZ ;  /* 0x000000ff0c097290 */ /* 0x000fe2000fffe1ff */
[----:B------:R-:W-:Y:S02]  /*4920*/  @!UP0 UMOV UR4, UR11 ;  /* 0x0000000b00048c82 */ /* 0x000fe40008000000 */
[----:B------:R-:W-:Y:S02]  /*4930*/  @!UP0 USHF.R.U32.HI UR4, URZ, UR23, UR4 ;  /* 0x00000017ff048299 */ /* 0x000fe40008011604 */
[----:B------:R-:W-:Y:S02]  /*4940*/  UIMAD UR9, UR42, UR9, UR7 ;  /* 0x000000092a0972a4 */ /* 0x000fe4000f8e0207 */
[----:B------:R-:W-:Y:S02]  /*4950*/  @!UP0 USEL UR4, UR5, UR4, !UP1 ;  /* 0x0000000405048287 */ /* 0x000fe4000c800000 */
[----:B------:R-:W-:Y:S02]  /*4960*/  UISETP.NE.AND UP1, UPT, UR20, URZ, UPT ;  /* 0x000000ff1400728c */ /* 0x000fe4000bf25270 */
[----:B------:R-:W-:Y:S02]  /*4970*/  @!UP0 UIMAD UR8, UR8, UR9, UR4 ;  /* 0x00000009080882a4 */ /* 0x000fe4000f8e0204 */
[----:B------:R-:W-:Y:S02]  /*4980*/  @!UP0 UIADD3 UR10, UPT, UPT, UR12, -UR4, URZ ;  /* 0x800000040c0a8290 */ /* 0x000fe4000fffe0ff */
[----:B------:R-:W-:Y:S02]  /*4990*/  UIADD3 UR9, UPT, UPT, -UR7, URZ, URZ ;  /* 0x000000ff07097290 */ /* 0x000fe4000fffe1ff */
[----:B------:R-:W-:Y:S02]  /*49a0*/  UIADD3 UR4, UPT, UPT, -UR5, URZ, URZ ;  /* 0x000000ff05047290 */ /* 0x000fe4000fffe1ff */
[----:B------:R-:W-:Y:S03]  /*49b0*/  @!UP0 UIMAD UR7, UR10, UR42, UR5 ;  /* 0x0000002a0a0782a4 */ /* 0x000fe6000f8e0205 */
[----:B------:R-:W-:Y:S01]  /*49c0*/  @!UP0 UMOV UR5, UR8 ;  /* 0x0000000800058c82 */ /* 0x000fe20008000000 */
[----:B------:R-:W-:Y:S02]  /*49d0*/  UIMAD UR8, UR15, UR4, UR14 ;  /* 0x000000040f0872a4 */ /* 0x000fe4000f8e020e */
[----:B------:R-:W-:Y:S02]  /*49e0*/  UIMAD UR4, UR54, UR9, UR13 ;  /* 0x00000009360472a4 */ /* 0x000fe4000f8e020d */
[----:B------:R-:W-:Y:S02]  /*49f0*/  UIMAD UR14, UR5, UR15, UR8 ;  /* 0x0000000f050e72a4 */ /* 0x000fe4000f8e0208 */
[----:B------:R-:W-:Y:S11]  /*4a00*/  UIMAD UR13, UR7, UR54, UR4 ;  /* 0x00000036070d72a4 */ /* 0x000ff6000f8e0204 */
[----:B------:R-:W-:Y:S01]  /*4a10*/  @!UPT UIADD3 URZ, UPT, UPT, URZ, URZ, URZ ;  /* 0x000000fffffff290 */ /* 0x000fe2000fffe0ff */
.L_x_86:
[----:B------:R-:W3:Y:S01]  /*4a20*/  @!UP4 LDCU.128 UR16, c[0x0][0xb10] ;  /* 0x00016200ff10c7ac */ /* 0x000ee20008000c00 */
[----:B------:R-:W-:Y:S04]  /*4a30*/  ISETP.NE.U32.AND P0, PT, RZ, UR40, PT ;  /* 0x00000028ff007c0c */ /* 0x000fe8000bf05070 */
[----:B------:R-:W-:Y:S01]  /*4a40*/  ISETP.NE.AND.EX P0, PT, RZ, UR41, PT, P0 ;  /* 0x00000029ff007c0c */ /* 0x000fe2000bf05300 */
[----:B------:R-:W4:Y:S01]  /*4a50*/  @!UP4 LDCU UR5, c[0x0][0xb0c] ;  /* 0x00016180ff05c7ac */ /* 0x000f220008000800 */
[----:B---3--:R-:W-:Y:S02]  /*4a60*/  UIMAD.WIDE.U32 UR8, UR14, UR16, URZ ;  /* 0x000000100e0872a5 */ /* 0x008fe4000f8e00ff */
[----:B------:R-:W-:Y:S05]  /*4a70*/  UIMAD.WIDE.U32 UR10, UR13, UR19, URZ ;  /* 0x000000130d0a72a5 */ /* 0x000fea000f8e00ff */
[----:B------:R-:W-:Y:S01]  /*4a80*/  @!UP4 UMOV UR4, UR9 ;  /* 0x000000090004cc82 */ /* 0x000fe20008000000 */
[----:B----4-:R-:W-:Y:S02]  /*4a90*/  @!UP4 UISETP.NE.AND UP0, UPT, UR5, 0x1, UPT ;  /* 0x000000010500c88c */ /* 0x010fe4000bf05270 */
[----:B------:R-:W-:Y:S01]  /*4aa0*/  @!UP4 USHF.R.U32.HI UR4, URZ, UR17, UR4 ;  /* 0x00000011ff04c299 */ /* 0x000fe20008011604 */
[----:B------:R-:W-:Y:S03]  /*4ab0*/  @!UP4 UMOV UR7, UR11 ;  /* 0x0000000b0007cc82 */ /* 0x000fe60008000000 */
[----:B------:R-:W-:Y:S02]  /*4ac0*/  @!UP4 USEL UR8, UR14, UR4, !UP0 ;  /* 0x000000040e08c287 */ /* 0x000fe4000c000000 */
[----:B------:R-:W-:Y:S05]  /*4ad0*/  @!UP4 UISETP.NE.AND UP0, UPT, UR18, 0x1, UPT ;  /* 0x000000011200c88c */ /* 0x000fea000bf05270 */
[----:B------:R-:W3:Y:S02]  /*4ae0*/  @!UP4 LDCU UR4, c[0x0][0xb20] ;  /* 0x00016400ff04c7ac */ /* 0x000ee40008000800 */
[----:B---3--:R-:W-:Y:S04]  /*4af0*/  @!UP4 USHF.R.U32.HI UR7, URZ, UR4, UR7 ;  /* 0x00000004ff07c299 */ /* 0x008fe80008011607 */
[----:B------:R-:W-:Y:S04]  /*4b00*/  @!UP4 USEL UR7, UR13, UR7, !UP0 ;  /* 0x000000070d07c287 */ /* 0x000fe8000c000000 */
[----:B------:R-:W-:Y:S02]  /*4b10*/  @!UP4 UIADD3 UR4, UPT, UPT, -UR8, UR7, URZ ;  /* 0x000000070804c290 */ /* 0x000fe4000fffe1ff */
[----:B------:R-:W-:Y:S02]  /*4b20*/  @!UP4 UIADD3 UR7, UPT, UPT, UR8, -UR7, URZ ;  /* 0x800000070807c290 */ /* 0x000fe4000fffe0ff */
[----:B------:R-:W-:Y:S02]  /*4b30*/  @!UP4 UIMAD UR14, UR4, UR5, UR14 ;  /* 0x00000005040ec2a4 */ /* 0x000fe4000f8e020e */
[----:B------:R-:W-:Y:S01]  /*4b40*/  @!UP4 UIMAD UR13, UR7, UR18, UR13 ;  /* 0x00000012070dc2a4 */ /* 0x000fe2000f8e020d */
[----:B------:R-:W-:Y:S11]  /*4b50*/  BRA.U UP1, `(.L_x_87) ;  /* 0x0000000101107547 */ /* 0x000ff6000b800000 */
[----:B--2---:R-:W-:Y:S04]  /*4b60*/  MOV R0, UR49 ;  /* 0x0000003100007c02 */ /* 0x004fe80008000f00 */
[----:B------:R-:W-:Y:S04]  /*4b70*/  SHF.L.U32 R3, R0, 0x1f, RZ ;  /* 0x0000001f00037819 */ /* 0x000fe800000006ff */
[----:B------:R-:W2:Y:S02]  /*4b80*/  SYNCS.PHASECHK.TRANS64.TRYWAIT P1, [UR6+0xf8], R3 ;  /* 0x0000f803ff0075a7 */ /* 0x000ea40008021106 */
[----:B--2---:R-:W-:Y:S05]  /*4b90*/  @!P1 BRA `(.L_x_88) ;  /* 0x0000004400289947 */ /* 0x004fea0003800000 */
.L_x_87:
[----:B------:R-:W-:Y:S05]  /*4ba0*/  BRA.U !UP6, `(.L_x_89) ;  /* 0x000000010e387547 */ /* 0x000fea000b800000 */
[----:B------:R-:W-:Y:S01]  /*4bb0*/  UPLOP3.LUT UP3, UPT, UPT, UPT, UP5, 0x80, 0x8 ;  /* 0x000000000008789c */ /* 0x000fe20003f6f050 */
[----:B--2---:R-:W-:Y:S01]  /*4bc0*/  HFMA2 R0, -RZ, RZ, 0, 5.9604644775390625e-08 ;  /* 0x00000001ff007431 */ /* 0x004fe200000001ff */
[----:B------:R-:W2:Y:S01]  /*4bd0*/  LDCU.64 UR8, c[0x0][0x358] ;  /* 0x00006b00ff0877ac */ /* 0x000ea20008000a00 */
[----:B------:R-:W-:Y:S03]  /*4be0*/  IMAD.MOV.U32 R182, RZ, RZ, 0x1 ;  /* 0x00000001ffb67424 */ /* 0x000fe600078e00ff */
[----:B------:R-:W-:Y:S05]  /*4bf0*/  PLOP3.LUT P1, PT, PT, PT, UP3, 0x80, 0x8 ;  /* 0x000000000008781c */ /* 0x000fea0003f2f038 */
[----:B------:R-:W3:Y:S01]  /*4c00*/  @UP3 LDCU.64 UR4, c[0x0][0x888] ;  /* 0x00011100ff0437ac */ /* 0x000ee20008000a00 */
[----:B------:R-:W-:Y:S07]  /*4c10*/  @UP3 UIMAD UR7, UR36, UR40, URZ ;  /* 0x00000028240732a4 */ /* 0x000fee000f8e02ff */
[----:B------:R-:W-:Y:S01]  /*4c20*/  @!P1 PRMT R182, R0, 0x7610, R182 ;  /* 0x0000761000b69816 */ /* 0x000fe200000000b6 */
[----:B---3--:R-:W-:Y:S06]  /*4c30*/  @UP3 UIMAD.WIDE UR4, UR7, 0x4, UR4 ;  /* 0x00000004070438a5 */ /* 0x008fec000f8e0204 */
[----:B------:R-:W-:Y:S01]  /*4c40*/  IMAD.U32 R2, RZ, RZ, UR4 ;  /* 0x00000004ff027e24 */ /* 0x000fe2000f8e00ff */
[----:B------:R-:W-:Y:S04]  /*4c50*/  MOV R3, UR5 ;  /* 0x0000000500037c02 */ /* 0x000fe80008000f00 */
[----:B------:R-:W3:Y:S01]  /*4c60*/  @!UP3 LDCU UR4, c[0x0][0x880] ;  /* 0x00011000ff04b7ac */ /* 0x000ee20008000800 */
[----:B--2--5:R4:W5:Y:S02]  /*4c70*/  @P1 LDG.E R91, desc[UR8][R2.64] ;  /* 0x00000008025b1981 */ /* 0x024964000c1e1900 */
[----:B---34-:R-:W-:Y:S07]  /*4c80*/  @!P1 IMAD.U32 R91, RZ, RZ, UR4 ;  /* 0x00000004ff5b9e24 */ /* 0x018fee000f8e00ff */
.L_x_89:
[----:B-----5:R-:W-:Y:S01]  /*4c90*/  @!P0 FSETP.EQ.AND P1, PT, R91, RZ, PT ;  /* 0x000000ff5b00820b */ /* 0x020fe20003f22000 */
[----:B------:R-:W-:Y:S01]  /*4ca0*/  @!UPT UIADD3 URZ, UPT, UPT, URZ, URZ, URZ ;  /* 0x000000fffffff290 */ /* 0x000fe2000fffe0ff */
[----:B------:R-:W-:Y:S11]  /*4cb0*/  @!P0 BRA `(.L_x_90) ;  /* 0x0000000000148947 */ /* 0x000ff60003800000 */
[----:B------:R-:W-:Y:S02]  /*4cc0*/  LOP3.LUT P0, RZ, R182, 0xff, RZ, 0xc0, !PT ;  /* 0x000000ffb6ff7812 */ /* 0x000fe4000780c0ff */
[----:B------:R-:W-:Y:S04]  /*4cd0*/  PLOP3.LUT P1, PT, PT, PT, UP3, 0x80, 0x8 ;  /* 0x000000000008781c */ /* 0x000fe80003f2f038 */
[----:B------:R-:W-:Y:S07]  /*4ce0*/  PLOP3.LUT P1, PT, P1, PT, PT, 0x8, 0x80 ;  /* 0x000000000080781c */ /* 0x000fee0000f2e170 */
[----:B------:R-:W-:Y:S11]  /*4cf0*/  @P0 FSETP.EQ.AND P1, PT, R91, RZ, PT ;  /* 0x000000ff5b00020b */ /* 0x000ff60003f22000 */
[----:B------:R-:W-:Y:S02]  /*4d00*/  @!UPT UIADD3 URZ, UPT, UPT, URZ, URZ, URZ ;  /* 0x000000fffffff290 */ /* 0x000fe4000fffe0ff */
.L_x_90:
[----:B------:R-:W-:Y:S01]  /*4d10*/  ULEA UR7, UR21, UR6, 0x3 ;  /* 0x0000000615077291 */ /* 0x000fe2000f8e18ff */
[----:B--2---:R-:W-:Y:S02]  /*4d20*/  SHF.L.U32 R0, R11, 0x1f, RZ ;  /* 0x0000001f0b007819 */ /* 0x004fe400000006ff */
[----:B------:R-:W-:Y:S01]  /*4d30*/  ELECT P0, URZ, PT ;  /* 0x0000000000ff782f */ /* 0x000fe20003800000 */
[----:B------:R-:W-:Y:S05]  /*4d40*/  VIADD R10, R10, 0x1 ;  /* 0x000000010a0a7836 */ /* 0x000fea0000000000 */
[----:B------:R-:W2:Y:S02]  /*4d50*/  SYNCS.PHASECHK.TRANS64.TRYWAIT P2, [UR7+0xe0], R0 ;  /* 0x0000e000ff0075a7 */ /* 0x000ea40008041107 */
[----:B--2---:R-:W-:Y:S05]  /*4d60*/  @!P2 BRA `(.L_x_91) ;  /* 0x0000004000cca947 */ /* 0x004fea0003800000 */
.L_x_171:
[----:B------:R-:W-:Y:S01]  /*4d70*/  UIADD3 UR33, UPT, UPT, UR7, 0xd0, URZ ;  /* 0x000000d007217890 */ /* 0x000fe2000fffe0ff */
[----:B------:R-:W-:Y:S01]  /*4d80*/  PLOP3.LUT P0, PT, P1, P0, PT, 0xf2, 0x2f ;  /* 0x00000000002f781c */ /* 0x000fe20000f01e72 */
[----:B------:R-:W-:Y:S01]  /*4d90*/  UMOV UR38, 0x0 ;  /* 0x0000000000267882 */ /* 0x000fe20000000000 */
[----:B------:R-:W-:Y:S01]  /*4da0*/  UMOV UR39, 0x10000000 ;  /* 0x1000000000277882 */ /* 0x000fe20000000000 */
[----:B------:R-:W-:Y:S01]  /*4db0*/  UMOV UR28, UR36 ;  /* 0x00000024001c7c82 */ /* 0x000fe20008000000 */
[----:B------:R-:W-:Y:S01]  /*4dc0*/  UMOV UR12, UR36 ;  /* 0x00000024000c7c82 */ /* 0x000fe20008000000 */
[----:B------:R-:W-:Y:S01]  /*4dd0*/  UMOV UR20, UR36 ;  /* 0x0000002400147c82 */ /* 0x000fe20008000000 */
[----:B------:R-:W-:Y:S01]  /*4de0*/  UMOV UR25, UR33 ;  /* 0x0000002100197c82 */ /* 0x000fe20008000000 */
[----:B------:R-:W-:Y:S01]  /*4df0*/  UMOV UR9, UR33 ;  /* 0x0000002100097c82 */ /* 0x000fe20008000000 */
[----:B------:R-:W-:Y:S05]  /*4e00*/  UMOV UR17, UR33 ;  /* 0x0000002100117c82 */ /* 0x000fea0008000000 */
[----:B------:R-:W-:Y:S01]  /*4e10*/  @!P0 IADD3 R2, P1, PT, R12, 0x580, RZ ;  /* 0x000005800c028810 */ /* 0x000fe20007f3e0ff */
[----:B------:R-:W-:Y:S01]  /*4e20*/  VOTEU.ALL UP1, P0 ;  /* 0x0000000000ff7886 */ /* 0x000fe20000020000 */
[----:B------:R-:W-:Y:S02]  /*4e30*/  VOTEU.ALL UP0, P0 ;  /* 0x0000000000ff7886 */ /* 0x000fe40000000000 */
[----:B------:R-:W-:Y:S01]  /*4e40*/  @!P0 R2UR UR5, R2 ;  /* 0x00000000020582ca */ /* 0x000fe200000e0000 */
[----:B--2---:R-:W-:Y:S01]  /*4e50*/  @!P0 IMAD.X R0, RZ, RZ, R13, P1 ;  /* 0x000000ffff008224 */ /* 0x004fe200008e060d */
[----:B------:R-:W-:Y:S01]  /*4e60*/  ISETP.NE.AND P1, PT, R10, 0x2, PT ;  /* 0x000000020a00780c */ /* 0x000fe20003f25270 */
[----:B------:R-:W-:Y:S02]  /*4e70*/  @!UP0 USHF.L.U32 UR35, UR47, 0x6, URZ ;  /* 0x000000062f238899 */ /* 0x000fe400080006ff */
[----:B------:R-:W-:Y:S01]  /*4e80*/  @!UP0 UIMAD UR34, UR48, 0xa0, URZ ;  /* 0x000000a0302288a4 */ /* 0x000fe2000f8e02ff */
[----:B------:R-:W-:Y:S01]  /*4e90*/  @!P0 R2UR UR4, R0 ;  /* 0x00000000000482ca */ /* 0x000fe200000e0000 */
[----:B------:R-:W-:Y:S01]  /*4ea0*/  UIADD3 UR48, UPT, UPT, UR13, UR58, URZ ;  /* 0x0000003a0d307290 */ /* 0x000fe2000fffe0ff */
[----:B------:R-:W-:Y:S01]  /*4eb0*/  SEL R0, RZ, 0x1, P1 ;  /* 0x00000001ff007807 */ /* 0x000fe20000800000 */
[----:B------:R-:W-:Y:S01]  /*4ec0*/  @!UP0 UIADD3 UR26, UPT, UPT, UR34, 0x20, URZ ;  /* 0x00000020221a8890 */ /* 0x000fe2000fffe0ff */
[----:B------:R-:W-:Y:S01]  /*4ed0*/  SEL R10, R10, RZ, P1 ;  /* 0x000000ff0a0a7207 */ /* 0x000fe20000800000 */
[----:B------:R-:W-:Y:S01]  /*4ee0*/  @!UP0 UIADD3 UR10, UPT, UPT, UR34, 0x40, URZ ;  /* 0x00000040220a8890 */ /* 0x000fe2000fffe0ff */
[----:B------:R-:W-:Y:S01]  /*4ef0*/  LOP3.LUT R9, R9, R0, RZ, 0x3c, !PT ;  /* 0x0000000009097212 */ /* 0x000fe200078e3cff */
[----:B------:R-:W-:Y:S01]  /*4f00*/  IMAD.U32 R2, RZ, RZ, UR5 ;  /* 0x00000005ff027e24 */ /* 0x000fe2000f8e00ff */
[----:B------:R-:W-:Y:S01]  /*4f10*/  UMOV UR27, UR35 ;  /* 0x00000023001b7c82 */ /* 0x000fe20008000000 */
[----:B------:R-:W-:Y:S01]  /*4f20*/  UMOV UR11, UR35 ;  /* 0x00000023000b7c82 */ /* 0x000fe20008000000 */
[----:B------:R-:W-:Y:S02]  /*4f30*/  @!UP0 UIADD3 UR18, UPT, UPT, UR34, 0x60, URZ ;  /* 0x0000006022128890 */ /* 0x000fe4000fffe0ff */
[----:B------:R-:W-:Y:S01]  /*4f40*/  @!P0 R2UR UR30, R2 ;  /* 0x00000000021e82ca */ /* 0x000fe200000e0000 */
[----:B------:R-:W-:Y:S01]  /*4f50*/  IMAD.U32 R3, RZ, RZ, UR4 ;  /* 0x00000004ff037e24 */ /* 0x000fe2000f8e00ff */
[----:B------:R-:W-:Y:S01]  /*4f60*/  @!UP0 UIMAD UR4, UR21, 0x5000, UR6 ;  /* 0x00005000150488a4 */ /* 0x000fe2000f8e0206 */
[----:B------:R-:W-:Y:S01]  /*4f70*/  UMOV UR19, UR35 ;  /* 0x0000002300137c82 */ /* 0x000fe20008000000 */
[----:B------:R-:W-:Y:S02]  /*4f80*/  UIADD3 UR47, UPT, UPT, UR14, UR59, URZ ;  /* 0x0000003b0e2f7290 */ /* 0x000fe4000fffe0ff */
[----:B------:R-:W-:Y:S01]  /*4f90*/  @!P0 R2UR UR31, R3 ;  /* 0x00000000031f82ca */ /* 0x000fe200000e0000 */
[----:B------:R-:W-:Y:S02]  /*4fa0*/  @!UP0 UIADD3 UR32, UPT, UPT, UR4, 0x200, URZ ;  /* 0x0000020004208890 */ /* 0x000fe4000fffe0ff */
[----:B------:R-:W-:Y:S02]  /*4fb0*/  @!UP0 UIADD3 UR24, UPT, UPT, UR4, 0x1200, URZ ;  /* 0x0000120004188890 */ /* 0x000fe4000fffe0ff */
[----:B------:R-:W-:Y:S02]  /*4fc0*/  @!UP0 UIADD3 UR8, UPT, UPT, UR4, 0x2200, URZ ;  /* 0x0000220004088890 */ /* 0x000fe4000fffe0ff */
[----:B------:R-:W-:Y:S06]  /*4fd0*/  @!UP0 UIADD3 UR16, UPT, UPT, UR4, 0x3200, URZ ;  /* 0x0000320004108890 */ /* 0x000fec000fffe0ff */
[----:B------:R2:W-:Y:S01]  /*4fe0*/  @!UP1 UTMALDG.3D [UR32], [UR30], desc[UR38] ;  /* 0x000026201e0095b4 */ /* 0x0005e20008011000 */
[----:B------:R-:W-:Y:S05]  /*4ff0*/  VOTEU.ALL UP1, P0 ;  /* 0x0000000000ff7886 */ /* 0x000fea0000020000 */
[----:B------:R-:W-:Y:S01]  /*5000*/  @!UP1 UTMALDG.3D [UR24], [UR30], desc[UR38] ;  /* 0x000026181e0095b4 */ /* 0x000fe20008011000 */
[----:B------:R-:W-:Y:S05]  /*5010*/  VOTEU.ALL UP1, P0 ;  /* 0x0000000000ff7886 */ /* 0x000fea0000020000 */
[----:B------:R3:W-:Y:S01]  /*5020*/  @!UP1 UTMALDG.3D [UR8], [UR30], desc[UR38] ;  /* 0x000026081e0095b4 */ /* 0x0007e20008011000 */
[----:B------:R-:W-:Y:S01]  /*5030*/  UPLOP3.LUT UP1, UPT, UPT, UPT, UPT, 0x80, 0x8 ;  /* 0x000000000008789c */ /* 0x000fe20003f2f070 */
[----:B--2---:R-:W-:Y:S01]  /*5040*/  UMOV UR36, UR29 ;  /* 0x0000001d00247c82 */ /* 0x004fe20008000000 */
[----:B---3--:R-:W-:Y:S02]  /*5050*/  @!UP0 UIADD3 UR10, UPT, UPT, UR34, 0x80, URZ ;  /* 0x00000080220a8890 */ /* 0x008fe4000fffe0ff */
[----:B------:R-:W-:Y:S01]  /*5060*/  @!UP0 UIADD3 UR8, UPT, UPT, UR4, 0x4200, URZ ;  /* 0x0000420004088890 */ /* 0x000fe2000fffe0ff */
[----:B------:R-:W-:Y:S01]  /*5070*/  VOTEU.ALL UP0, P0 ;  /* 0x0000000000ff7886 */ /* 0x000fe20000000000 */
[----:B------:R-:W-:Y:S04]  /*5080*/  UIADD3 UR4, UPT, UPT, UR21, 0x1, URZ ;  /* 0x0000000115047890 */ /* 0x000fe8000fffe0ff */
[----:B------:R2:W-:Y:S01]  /*5090*/  @!UP0 UTMALDG.3D [UR16], [UR30], desc[UR38] ;  /* 0x000026101e0085b4 */ /* 0x0005e20008011000 */
[----:B------:R-:W-:Y:S04]  /*50a0*/  UISETP.NE.AND UP0, UPT, UR4, 0x2, UPT ;  /* 0x000000020400788c */ /* 0x000fe8000bf05270 */
[----:B------:R-:W-:Y:S02]  /*50b0*/  USEL UR5, URZ, 0x1, UP0 ;  /* 0x00000001ff057887 */ /* 0x000fe40008000000 */
[----:B------:R-:W-:Y:S02]  /*50c0*/  USEL UR21, UR4, URZ, UP0 ;  /* 0x000000ff04157287 */ /* 0x000fe40008000000 */
[----:B------:R-:W-:Y:S01]  /*50d0*/  VOTEU.ALL UP0, P0 ;  /* 0x0000000000ff7886 */ /* 0x000fe20000000000 */
[----:B------:R-:W-:Y:S01]  /*50e0*/  UPRMT UR4, UR44, 0x654, UR33 ;  /* 0x000006542c047896 */ /* 0x000fe20008000021 */
[----:B------:R-:W-:Y:S03]  /*50f0*/  LOP3.LUT R11, R11, UR5, RZ, 0x3c, !PT ;  /* 0x000000050b0b7c12 */ /* 0x000fe6000f8e3cff */
[----:B------:R2:W-:Y:S01]  /*5100*/  @!UP0 UTMALDG.3D [UR8], [UR30], desc[UR38] ;  /* 0x000026081e0085b4 */ /* 0x0005e20008011000 */
[----:B------:R2:W-:Y:S04]  /*5110*/  @!P0 SYNCS.ARRIVE.TRANS64.RED.A0TR RZ, [UR7+0xd0], R8 ;  /* 0x0000d008ffff89a7 */ /* 0x0005e80008300407 */
[----:B------:R-:W-:Y:S01]  /*5120*/  SYNCS.ARRIVE.TRANS64.RED.A1T0 RZ, [UR4], RZ ;  /* 0x000000ffffff79a7 */ /* 0x000fe20008100404 */
[----:B------:R-:W-:Y:S05]  /*5130*/  BRA.U UP2, `(.L_x_92) ;  /* 0xfffffff102fc7547 */ /* 0x000fea000b83ffff */
[----:B------:R-:W-:Y:S01]  /*5140*/  UIADD3 UR6, UPT, UPT, UR6, 0xe0, URZ ;  /* 0x000000e006067890 */ /* 0x000fe2000fffe0ff */
[----:B------:R-:W-:-:S03]  /*5150*/  SHF.L.U32 R3, R11, 0x1f, RZ ;  /* 0x0000001f0b037819 */ /* 0x000fc600000006ff */
[----:B------:R-:W-:-:S09]  /*5160*/  ULEA UR4, UR21, UR6, 0x3 ;  /* 0x0000000615047291 */ /* 0x000fd2000f8e18ff */
[----:B------:R-:W3:Y:S02]  /*5170*/  SYNCS.PHASECHK.TRANS64.TRYWAIT P0, [UR4], R3 ;  /* 0x00000003ff0075a7 */ /* 0x000ee40008001104 */
[----:B---3--:R-:W-:Y:S05]  /*5180*/  @!P0 BRA `(.L_x_93) ;  /* 0x0000003c00dc8947 */ /* 0x008fea0003800000 */
.L_x_173:
[----:B------:R-:W-:-:S04]  /*5190*/  UIADD3 UR4, UPT, UPT, UR21, 0x1, URZ ;  /* 0x0000000115047890 */ /* 0x000fc8000fffe0ff */
[----:B------:R-:W-:-:S04]  /*51a0*/  UISETP.NE.AND UP0, UPT, UR4, 0x2, UPT ;  /* 0x000000020400788c */ /* 0x000fc8000bf05270 */
[----:B------:R-:W-:Y:S02]  /*51b0*/  USEL UR5, URZ, 0x1, UP0 ;  /* 0x00000001ff057887 */ /* 0x000fe40008000000 */
[----:B------:R-:W-:-:S04]  /*51c0*/  USEL UR4, UR4, URZ, UP0 ;  /* 0x000000ff04047287 */ /* 0x000fc80008000000 */
[----:B------:R-:W-:Y:S01]  /*51d0*/  ULEA UR4, UR4, UR6, 0x3 ;  /* 0x0000000604047291 */ /* 0x000fe2000f8e18ff */
[----:B---3--:R-:W-:-:S04]  /*51e0*/  LOP3.LUT R3, R11, UR5, RZ, 0x3c, !PT ;  /* 0x000000050b037c12 */ /* 0x008fc8000f8e3cff */
[----:B------:R-:W-:Y:S01]  /*51f0*/  SHF.L.U32 R3, R3, 0x1f, RZ ;  /* 0x0000001f03037819 */ /* 0x000fe200000006ff */
[----:B------:R-:W-:-:S07]  /*5200*/  IMAD.U32 R0, RZ, RZ, UR4 ;  /* 0x00000004ff007e24 */ /* 0x000fce000f8e00ff */
.L_x_94:
[----:B---3--:R3:W4:Y:S02]  /*5210*/  SYNCS.PHASECHK.TRANS64.TRYWAIT P0, [R0+URZ], R3 ;  /* 0x00000003000075a7 */ /* 0x00872400080011ff */
[----:B----4-:R-:W-:Y:S05]  /*5220*/  @!P0 NANOSLEEP.SYNCS 0x989680 ;  /* 0x009896800000895d */ /* 0x010fea0003900000 */
[----:B------:R-:W4:Y:S02]  /*5230*/  @!P0 SYNCS.PHASECHK.TRANS64 P0, [R0+URZ], R3 ;  /* 0x00000003000085a7 */ /* 0x000f2400080010ff */
[----:B-12-4-:R-:W-:Y:S05]  /*5240*/  @P0 EXIT ;  /* 0x000000000000094d */ /* 0x016fea0003800000 */
[----:B------:R-:W-:Y:S05]  /*5250*/  BRA `(.L_x_94) ;  /* 0xfffffffc00ec7947 */ /* 0x000fea000383ffff */
.L_x_84:
[----:B------:R-:W-:-:S06]  /*5260*/  UISETP.GE.AND UP0, UPT, UR20, 0x4, UPT ;  /* 0x000000041400788c */ /* 0x000fcc000bf06270 */
[----:B------:R-:W-:-:S13]  /*5270*/  PLOP3.LUT P0, PT, PT, PT, UP0, 0x80, 0x8 ;  /* 0x000000000008781c */ /* 0x000fda0003f0f008 */
[----:B------:R-:W-:Y:S05]  /*5280*/  @!P0 EXIT ;  /* 0x000000000000894d */ /* 0x000fea0003800000 */
[----:B------:R-:W-:Y:S01]  /*5290*/  BAR.SYNC.DEFER_BLOCKING 0x6, 0xa0 ;  /* 0x0182800000007b1d */ /* 0x000fe20000010000 */
[C---:B------:R-:W-:Y:S01]  /*52a0*/  IMAD.SHL.U32 R5, R198.reuse, 0x20, RZ ;  /* 0x00000020c6057824 */ /* 0x040fe200078e00ff */
[----:B------:R-:W-:Y:S01]  /*52b0*/  SHF.R.U32.HI R6, RZ, 0x1, R198 ;  /* 0x00000001ff067819 */ /* 0x000fe200000116c6 */
[C---:B------:R-:W-:Y:S01]  /*52c0*/  IMAD.SHL.U32 R2, R198.reuse, 0x10, RZ ;  /* 0x00000010c6027824 */ /* 0x040fe200078e00ff */
[C---:B------:R-:W-:Y:S01]  /*52d0*/  LOP3.LUT P0, RZ, R198.reuse, 0x4, RZ, 0xc0, !PT ;  /* 0x00000004c6ff7812 */ /* 0x040fe2000780c0ff */
[C---:B------:R-:W-:Y:S01]  /*52e0*/  IMAD.SHL.U32 R173, R198.reuse, 0x4, RZ ;  /* 0x00000004c6ad7824 */ /* 0x040fe200078e00ff */
[----:B------:R-:W-:Y:S02]  /*52f0*/  UMOV UR46, 0x400 ;  /* 0x00000400002e7882 */ /* 0x000fe40000000000 */
[----:B------:R-:W1:Y:S01]  /*5300*/  LDC.64 R178, c[0x0][0x888] ;  /* 0x00022200ffb27b82 */ /* 0x000e620000000a00 */
[----:B------:R-:W-:Y:S01]  /*5310*/  ULEA UR46, UR44, UR46, 0x18 ;  /* 0x0000002e2c2e7291 */ /* 0x000fe2000f8ec0ff */
[----:B------:R-:W-:Y:S01]  /*5320*/  LOP3.LUT R7, R5, 0xc0, RZ, 0xc0, !PT ;  /* 0x000000c005077812 */ /* 0x000fe200078ec0ff */
[----:B------:R-:W-:Y:S01]  /*5330*/  IMAD.U32 R4, R198, 0x10000, RZ ;  /* 0x00010000c6047824 */ /* 0x000fe200078e00ff */
[----:B------:R-:W-:Y:S01]  /*5340*/  LOP3.LUT R2, R2, 0x600, RZ, 0xc0, !PT ;  /* 0x0000060002027812 */ /* 0x000fe200078ec0ff */
[----:B------:R-:W-:Y:S01]  /*5350*/  IMAD.MOV.U32 R197, RZ, RZ, 0x10 ;  /* 0x00000010ffc57424 */ /* 0x000fe200078e00ff */
[----:B------:R-:W-:Y:S01]  /*5360*/  LOP3.LUT R6, R7, 0x8, R6, 0xf8, !PT ;  /* 0x0000000807067812 */ /* 0x000fe200078ef806 */
[----:B------:R-:W-:Y:S01]  /*5370*/  IMAD.MOV.U32 R196, RZ, RZ, 0x1 ;  /* 0x00000001ffc47424 */ /* 0x000fe200078e00ff */
[----:B------:R-:W2:Y:S01]  /*5380*/  LDC.64 R180, c[0x0][0x890] ;  /* 0x00022400ffb47b82 */ /* 0x000ea20000000a00 */
[----:B------:R-:W-:Y:S01]  /*5390*/  LOP3.LUT R2, R2, 0x20, R5, 0xf8, !PT ;  /* 0x0000002002027812 */ /* 0x000fe200078ef805 */
[----:B------:R-:W-:Y:S01]  /*53a0*/  IMAD.MOV.U32 R88, RZ, RZ, RZ ;  /* 0x000000ffff587224 */ /* 0x000fe200078e00ff */
[----:B------:R-:W-:-:S02]  /*53b0*/  LOP3.LUT R173, R6, 0x18, R173, 0x78, !PT ;  /* 0x0000001806ad7812 */ /* 0x000fc400078e78ad */
[----:B------:R-:W-:Y:S02]  /*53c0*/  CS2R R194, SRZ ;  /* 0x0000000000c27805 */ /* 0x000fe4000001ff00 */
[----:B------:R-:W-:Y:S02]  /*53d0*/  LOP3.LUT R6, R2, 0x100, R5, 0xf8, !PT ;  /* 0x0000010002067812 */ /* 0x000fe400078ef805 */
[----:B------:R-:W-:Y:S02]  /*53e0*/  CS2R R192, SRZ ;  /* 0x0000000000c07805 */ /* 0x000fe4000001ff00 */
[----:B------:R-:W-:Y:S01]  /*53f0*/  LOP3.LUT R2, R4, 0x600000, RZ, 0xc0, !PT ;  /* 0x0060000004027812 */ /* 0x000fe200078ec0ff */
[----:B------:R-:W3:Y:S01]  /*5400*/  LDC.64 R176, c[0x0][0x8b0] ;  /* 0x00022c00ffb07b82 */ /* 0x000ee20000000a00 */
[----:B------:R-:W4:Y:S01]  /*5410*/  LDS R3, [UR46+0x1b0] ;  /* 0x0001b02eff037984 */ /* 0x000f220008000800 */
[----:B------:R-:W-:Y:S01]  /*5420*/  LOP3.LUT R173, R6, R173, RZ, 0xfc, !PT ;  /* 0x000000ad06ad7212 */ /* 0x000fe200078efcff */
[----:B------:R-:W1:Y:S01]  /*5430*/  LDCU UR51, c[0x0][0x370] ;  /* 0x00006e00ff3377ac */ /* 0x000e620008000800 */
[----:B------:R-:W-:-:S02]  /*5440*/  LOP3.LUT R198, R198, 0x60, RZ, 0xc0, !PT ;  /* 0x00000060c6c67812 */ /* 0x000fc400078ec0ff */
[----:B------:R-:W-:Y:S01]  /*5450*/  SEL R197, R197, 0xfffffff0, !P0 ;  /* 0xfffffff0c5c57807 */ /* 0x000fe20004000000 */
[----:B------:R-:W1:Y:S01]  /*5460*/  LDCU UR43, c[0x0][0xb0c] ;  /* 0x00016180ff2b77ac */ /* 0x000e620008000800 */
[----:B------:R-:W1:Y:S01]  /*5470*/  LDC.64 R174, c[0x0][0x8a8] ;  /* 0x00022a00ffae7b82 */ /* 0x000e620000000a00 */
[----:B------:R-:W1:Y:S01]  /*5480*/  LDCU UR39, c[0x0][0xb30] ;  /* 0x00016600ff2777ac */ /* 0x000e620008000800 */
[----:B------:R-:W1:Y:S01]  /*5490*/  LDCU.64 UR60, c[0x0][0x888] ;  /* 0x00011100ff3c77ac */ /* 0x000e620008000a00 */
[----:B------:R-:W1:Y:S01]  /*54a0*/  LDCU.64 UR40, c[0x0][0xb28] ;  /* 0x00016500ff2877ac */ /* 0x000e620008000a00 */
[----:B------:R-:W1:Y:S01]  /*54b0*/  LDCU.128 UR52, c[0x0][0xb10] ;  /* 0x00016200ff3477ac */ /* 0x000e620008000c00 */
[----:B------:R-:W1:Y:S01]  /*54c0*/  LDCU UR50, c[0x0][0x374] ;  /* 0x00006e80ff3277ac */ /* 0x000e620008000800 */
[----:B------:R-:W-:Y:S01]  /*54d0*/  UIADD3 UR62, UPT, UPT, UR46, 0x200, URZ ;  /* 0x000002002e3e7890 */ /* 0x000fe2000fffe0ff */
[----:B------:R-:W-:Y:S01]  /*54e0*/  UMOV UR45, URZ ;  /* 0x000000ff002d7c82 */ /* 0x000fe20008000000 */
[----:B------:R-:W-:Y:S01]  /*54f0*/  UMOV UR49, URZ ;  /* 0x000000ff00317c82 */ /* 0x000fe20008000000 */
[----:B--2-4-:R-:W-:-:S09]  /*5500*/  IMAD.IADD R2, R3, 0x1, R2 ;  /* 0x0000000103027824 */ /* 0x014fd200078e0202 */
.L_x_118:
[----:B------:R-:W-:Y:S02]  /*5510*/  LEA R8, R192, UR46, 0x3 ;  /* 0x0000002ec0087c11 */ /* 0x000fe4000f8e18ff */
[----:B------:R-:W-:Y:S02]  /*5520*/  SHF.L.U32 R3, R194, 0x1f, RZ ;  /* 0x0000001fc2037819 */ /* 0x000fe400000006ff */
[----:B------:R-:W-:Y:S02]  /*5530*/  LEA R5, R192, UR46, 0x4 ;  /* 0x0000002ec0057c11 */ /* 0x000fe4000f8e20ff */
[----:B------:R-:W2:Y:S02]  /*5540*/  SYNCS.PHASECHK.TRANS64.TRYWAIT P0, [R8+URZ+0x100], R3 ;  /* 0x00010003080075a7 */ /* 0x000ea400080011ff */
[----:B-12---:R-:W-:Y:S05]  /*5550*/  @!P0 BRA `(.L_x_95) ;  /* 0x0000003c00008947 */ /* 0x006fea0003800000 */
.L_x_174:
[----:B------:R-:W4:Y:S01]  /*5560*/  LDS.128 R4, [R5+0x190] ;  /* 0x0001900005047984 */ /* 0x000f220000000c00 */
[----:B------:R-:W-:Y:S01]  /*5570*/  UISETP.GE.AND UP0, UPT, UR42, 0x1, UPT ;  /* 0x000000012a00788c */ /* 0x000fe2000bf06270 */
[----:B------:R-:W-:Y:S01]  /*5580*/  @!PT LDS RZ, [RZ] ;  /* 0x00000000fffff984 */ /* 0x000fe20000000800 */
[----:B------:R-:W-:Y:S01]  /*5590*/  @!PT LDS RZ, [RZ] ;  /* 0x00000000fffff984 */ /* 0x000fe20000000800 */
[----:B------:R-:W-:Y:S01]  /*55a0*/  @!PT LDS RZ, [RZ] ;  /* 0x00000000fffff984 */ /* 0x000fe20000000800 */
[----:B------:R-:W-:Y:S01]  /*55b0*/  @!PT LDS RZ, [RZ] ;  /* 0x00000000fffff984 */ /* 0x000fe20000000800 */
[----:B------:R1:W-:Y:S06]  /*55c0*/  MEMBAR.ALL.CTA ;  /* 0x0000000000007992 */ /* 0x0003ec0000008000 */
[----:B-1----:R-:W1:Y:S01]  /*55d0*/  FENCE.VIEW.ASYNC.S ;  /* 0x00000000000073c6 */ /* 0x002e620000000000 */
[----:B----4-:R-:W-:Y:S11]  /*55e0*/  LOP3.LUT P0, RZ, R6, 0x1, RZ, 0xc0, !PT ;  /* 0x0000000106ff7812 */ /* 0x010ff6000780c0ff */
[----:B------:R-:W-:Y:S02]  /*55f0*/  @!UPT UIADD3 URZ, UPT, UPT, URZ, URZ, URZ ;  /* 0x000000fffffff290 */ /* 0x000fe4000fffe0ff */
[----:B-1----:R-:W-:Y:S01]  /*5600*/  VOTEU.ANY UP1, P0 ;  /* 0x0000000000ff7886 */ /* 0x002fe20000020100 */
[----:B------:R-:W-:Y:S01]  /*5610*/  PLOP3.LUT P0, PT, PT, PT, UP1, 0x80, 0x8 ;  /* 0x000000000008781c */ /* 0x000fe20003f0f018 */
[----:B------:R-:W-:Y:S11]  /*5620*/  UP2UR UR56, UPR, URZ, 0x2 ;  /* 0x00000002ff387883 */ /* 0x000ff60008000000 */
[----:B------:R-:W-:Y:S01]  /*5630*/  @!UPT UIADD3 URZ, UPT, UPT, URZ, URZ, URZ ;  /* 0x000000fffffff290 */ /* 0x000fe2000fffe0ff */
[----:B------:R-:W-:Y:S02]  /*5640*/  @P0 SHF.R.U32.HI R0, RZ, 0x10, R5 ;  /* 0x00000010ff000819 */ /* 0x000fe40000011605 */
[----:B--2---:R-:W-:Y:S02]  /*5650*/  @P0 MOV R3, R4 ;  /* 0x0000000400030202 */ /* 0x004fe40000000f00 */
        /* <DEDUP_REMOVED lines=11> */
[----:B------:R-:W2:Y:S01]  /*5710*/  LDCU UR12, c[0x0][0xb20] ;  /* 0x00016400ff0c77ac */ /* 0x000ea20008000800 */
[----:B------:R-:W-:Y:S02]  /*5720*/  UIMAD.WIDE.U32 UR4, UR50, UR55, URZ ;  /* 0x00000037320472a5 */ /* 0x000fe4000f8e00ff */
[----:B------:R-:W-:Y:S02]  /*5730*/  UIMAD.WIDE.U32 UR6, UR51, UR52, URZ ;  /* 0x00000034330672a5 */ /* 0x000fe4000f8e00ff */
[----:B------:R-:W-:Y:S02]  /*5740*/  UISETP.NE.AND UP0, UPT, UR54, 0x1, UPT ;  /* 0x000000013600788c */ /* 0x000fe4000bf05270 */
[----:B------:R-:W-:Y:S02]  /*5750*/  UIMAD.WIDE.U32 UR8, UR37, UR55, URZ ;  /* 0x00000037250872a5 */ /* 0x000fe4000f8e00ff */
[----:B------:R-:W-:Y:S02]  /*5760*/  UIMAD.WIDE.U32 UR10, UR38, UR52, URZ ;  /* 0x00000034260a72a5 */ /* 0x000fe4000f8e00ff */
[----:B------:R-:W-:Y:S02]  /*5770*/  UISETP.NE.AND UP1, UPT, UR43, 0x1, UPT ;  /* 0x000000012b00788c */ /* 0x000fe4000bf25270 */
[----:B------:R-:W-:Y:S01]  /*5780*/  UISETP.NE.AND UP2, UPT, UR42, 0x1, UPT ;  /* 0x000000012a00788c */ /* 0x000fe2000bf45270 */
[----:B------:R-:W-:Y:S02]  /*5790*/  UMOV UR4, UR5 ;  /* 0x0000000500047c82 */ /* 0x000fe40008000000 */
[----:B--2---:R-:W-:Y:S03]  /*57a0*/  USHF.R.U32.HI UR5, URZ, UR12, UR4 ;  /* 0x0000000cff057299 */ /* 0x004fe60008011604 */
[----:B------:R-:W-:Y:S02]  /*57b0*/  UMOV UR4, UR7 ;  /* 0x0000000700047c82 */ /* 0x000fe40008000000 */
[----:B------:R-:W-:Y:S02]  /*57c0*/  USHF.R.U32.HI UR7, URZ, UR53, UR4 ;  /* 0x00000035ff077299 */ /* 0x000fe40008011604 */
[----:B------:R-:W-:Y:S02]  /*57d0*/  USEL UR4, UR50, UR5, !UP0 ;  /* 0x0000000532047287 */ /* 0x000fe4000c000000 */
[----:B------:R-:W-:Y:S01]  /*57e0*/  USEL UR7, UR51, UR7, !UP1 ;  /* 0x0000000733077287 */ /* 0x000fe2000c800000 */
[----:B------:R-:W-:Y:S01]  /*57f0*/  UMOV UR5, UR9 ;  /* 0x0000000900057c82 */ /* 0x000fe20008000000 */
[----:B------:R-:W-:Y:S02]  /*5800*/  UIMAD.WIDE.U32 UR8, UR4, UR40, URZ ;  /* 0x00000028040872a5 */ /* 0x000fe4000f8e00ff */
[----:B------:R-:W-:Y:S03]  /*5810*/  USHF.R.U32.HI UR6, URZ, UR12, UR5 ;  /* 0x0000000cff067299 */ /* 0x000fe60008011605 */
[----:B------:R-:W-:Y:S01]  /*5820*/  UMOV UR5, UR11 ;  /* 0x0000000b00057c82 */ /* 0x000fe20008000000 */
[----:B------:R-:W-:Y:S02]  /*5830*/  UIMAD.WIDE.U32 UR10, UR7, UR40, URZ ;  /* 0x00000028070a72a5 */ /* 0x000fe4000f8e00ff */
[----:B------:R-:W-:Y:S02]  /*5840*/  USHF.R.U32.HI UR12, URZ, UR53, UR5 ;  /* 0x00000035ff0c7299 */ /* 0x000fe40008011605 */
[----:B------:R-:W-:Y:S01]  /*5850*/  USEL UR6, UR37, UR6, !UP0 ;  /* 0x0000000625067287 */ /* 0x000fe2000c000000 */
[----:B------:R-:W-:Y:S02]  /*5860*/  UMOV UR5, UR9 ;  /* 0x0000000900057c82 */ /* 0x000fe40008000000 */
[----:B------:R-:W-:Y:S01]  /*5870*/  UMOV UR10, UR11 ;  /* 0x0000000b000a7c82 */ /* 0x000fe20008000000 */
[----:B------:R-:W-:Y:S02]  /*5880*/  @UP2 USHF.R.U32.HI UR4, URZ, UR41, UR5 ;  /* 0x00000029ff042299 */ /* 0x000fe40008011605 */
[----:B------:R-:W-:Y:S02]  /*5890*/  @UP2 USHF.R.U32.HI UR7, URZ, UR41, UR10 ;  /* 0x00000029ff072299 */ /* 0x000fe4000801160a */
[----:B------:R-:W-:Y:S02]  /*58a0*/  UIMAD UR4, UR42, UR4, URZ ;  /* 0x000000042a0472a4 */ /* 0x000fe4000f8e02ff */
[----:B------:R-:W-:Y:S02]  /*58b0*/  UIMAD.WIDE.U32 UR10, UR6, UR40, URZ ;  /* 0x00000028060a72a5 */ /* 0x000fe4000f8e00ff */
[----:B------:R-:W-:Y:S02]  /*58c0*/  USEL UR5, UR38, UR12, !UP1 ;  /* 0x0000000c26057287 */ /* 0x000fe4000c800000 */
[----:B------:R-:W-:Y:S02]  /*58d0*/  UIMAD UR8, UR42, UR7, URZ ;  /* 0x000000072a0872a4 */ /* 0x000fe4000f8e02ff */
[----:B------:R-:W-:Y:S03]  /*58e0*/  UISETP.GE.AND UP0, UPT, UR6, UR4, UPT ;  /* 0x000000040600728c */ /* 0x000fe6000bf06270 */
[----:B------:R-:W-:Y:S01]  /*58f0*/  UMOV UR4, UR11 ;  /* 0x0000000b00047c82 */ /* 0x000fe20008000000 */
[----:B------:R-:W-:Y:S02]  /*5900*/  UISETP.GE.OR UP0, UPT, UR5, UR8, UP0 ;  /* 0x000000080500728c */ /* 0x000fe40008706670 */
[----:B------:R-:W-:Y:S02]  /*5910*/  USHF.R.U32.HI UR4, URZ, UR41, UR4 ;  /* 0x00000029ff047299 */ /* 0x000fe40008011604 */
[----:B------:R-:W-:Y:S02]  /*5920*/  UIMAD.WIDE.U32 UR8, UR5, UR40, URZ ;  /* 0x00000028050872a5 */ /* 0x000fe4000f8e00ff */
[----:B------:R-:W-:Y:S02]  /*5930*/  USEL UR11, UR6, UR4, !UP2 ;  /* 0x00000004060b7287 */ /* 0x000fe4000d000000 */
[----:B------:R-:W-:Y:S02]  /*5940*/  UIADD3 UR8, UPT, UPT, -UR5, URZ, URZ ;  /* 0x000000ff05087290 */ /* 0x000fe4000fffe1ff */
[----:B------:R-:W-:Y:S01]  /*5950*/  UIADD3 UR10, UPT, UPT, -UR11, URZ, URZ ;  /* 0x000000ff0b0a7290 */ /* 0x000fe2000fffe1ff */
[----:B------:R-:W-:Y:S01]  /*5960*/  @!UP0 UMOV UR4, UR9 ;  /* 0x0000000900048c82 */ /* 0x000fe20008000000 */
[----:B------:R-:W-:Y:S02]  /*5970*/  UIADD3 UR9, UPT, UPT, -UR6, URZ, URZ ;  /* 0x000000ff06097290 */ /* 0x000fe4000fffe1ff */
[----:B------:R-:W-:Y:S02]  /*5980*/  @!UP0 USHF.R.U32.HI UR4, URZ, UR41, UR4 ;  /* 0x00000029ff048299 */ /* 0x000fe40008011604 */
[----:B------:R-:W-:Y:S02]  /*5990*/  UIMAD UR10, UR42, UR10, UR6 ;  /* 0x0000000a2a0a72a4 */ /* 0x000fe4000f8e0206 */
[----:B------:R-:W-:Y:S04]  /*59a0*/  @!UP0 USEL UR4, UR5, UR4, !UP2 ;  /* 0x0000000405048287 */ /* 0x000fe8000d000000 */
[----:B------:R-:W-:Y:S02]  /*59b0*/  @!UP0 UIMAD UR10, UR7, UR10, UR4 ;  /* 0x0000000a070a82a4 */ /* 0x000fe4000f8e0204 */
[----:B------:R-:W-:Y:S02]  /*59c0*/  @!UP0 UIADD3 UR11, UPT, UPT, UR11, -UR4, URZ ;  /* 0x800000040b0b8290 */ /* 0x000fe4000fffe0ff */
[----:B------:R-:W-:Y:S02]  /*59d0*/  UIMAD UR7, UR43, UR8, UR38 ;  /* 0x000000082b0772a4 */ /* 0x000fe4000f8e0226 */
[----:B------:R-:W-:Y:S02]  /*59e0*/  @!UP0 UIMAD UR6, UR11, UR42, UR5 ;  /* 0x0000002a0b0682a4 */ /* 0x000fe4000f8e0205 */
[----:B------:R-:W-:Y:S01]  /*59f0*/  UIMAD UR4, UR54, UR9, UR37 ;  /* 0x00000009360472a4 */ /* 0x000fe2000f8e0225 */
[----:B------:R-:W-:Y:S02]  /*5a00*/  @!UP0 UMOV UR5, UR10 ;  /* 0x0000000a00058c82 */ /* 0x000fe40008000000 */
[----:B------:R-:W-:Y:S02]  /*5a10*/  UIMAD UR38, UR5, UR43, UR7 ;  /* 0x0000002b052672a4 */ /* 0x000fe4000f8e0207 */
[----:B------:R-:W-:Y:S11]  /*5a20*/  UIMAD UR37, UR6, UR54, UR4 ;  /* 0x00000036062572a4 */ /* 0x000ff6000f8e0204 */
[----:B------:R-:W-:Y:S01]  /*5a30*/  @!UPT UIADD3 URZ, UPT, UPT, URZ, URZ, URZ ;  /* 0x000000fffffff290 */ /* 0x000fe2000fffe0ff */
.L_x_96:
[----:B------:R-:W-:Y:S01]  /*5a40*/  UISETP.NE.AND UP0, UPT, UR39, 0x1, UPT ;  /* 0x000000012700788c */ /* 0x000fe2000bf05270 */
[----:B------:R-:W-:Y:S10]  /*5a50*/  IADD3 R192, PT, PT, R192, 0x1, RZ ;  /* 0x00000001c0c07810 */ /* 0x000ff40007ffe0ff */
[----:B------:R-:W2:Y:S01]  /*5a60*/  @!UP0 LDCU.128 UR12, c[0x0][0xb10] ;  /* 0x00016200ff0c87ac */ /* 0x000ea20008000c00 */
[----:B------:R-:W4:Y:S01]  /*5a70*/  @!UP0 LDCU UR5, c[0x0][0xb0c] ;  /* 0x00016180ff0587ac */ /* 0x000f220008000800 */
[----:B------:R-:W3:Y:S01]  /*5a80*/  @!UP0 LDCU UR10, c[0x0][0xb20] ;  /* 0x00016400ff0a87ac */ /* 0x000ee20008000800 */
[----:B--2---:R-:W-:Y:S02]  /*5a90*/  UIMAD.WIDE.U32 UR8, UR38, UR12, URZ ;  /* 0x0000000c260872a5 */ /* 0x004fe4000f8e00ff */
[----:B------:R-:W-:Y:S02]  /*5aa0*/  UIMAD.WIDE.U32 UR6, UR37, UR15, URZ ;  /* 0x0000000f250672a5 */ /* 0x000fe4000f8e00ff */
[----:B------:R-:W-:Y:S03]  /*5ab0*/  @!UP0 UISETP.NE.AND UP1, UPT, UR14, 0x1, UPT ;  /* 0x000000010e00888c */ /* 0x000fe6000bf25270 */
[----:B------:R-:W-:Y:S01]  /*5ac0*/  @!UP0 UMOV UR4, UR9 ;  /* 0x0000000900048c82 */ /* 0x000fe20008000000 */
[----:B----4-:R-:W-:Y:S02]  /*5ad0*/  @!UP0 UISETP.NE.AND UP2, UPT, UR5, 0x1, UPT ;  /* 0x000000010500888c */ /* 0x010fe4000bf45270 */
[----:B------:R-:W-:Y:S01]  /*5ae0*/  @!UP0 USHF.R.U32.HI UR4, URZ, UR13, UR4 ;  /* 0x0000000dff048299 */ /* 0x000fe20008011604 */
[----:B------:R-:W-:Y:S02]  /*5af0*/  @!UP0 UMOV UR6, UR7 ;  /* 0x0000000700068c82 */ /* 0x000fe40008000000 */
[----:B---3--:R-:W-:Y:S02]  /*5b00*/  @!UP0 USHF.R.U32.HI UR6, URZ, UR10, UR6 ;  /* 0x0000000aff068299 */ /* 0x008fe40008011606 */
[----:B------:R-:W-:Y:S02]  /*5b10*/  @!UP0 USEL UR7, UR38, UR4, !UP2 ;  /* 0x0000000426078287 */ /* 0x000fe4000d000000 */
[----:B------:R-:W-:Y:S04]  /*5b20*/  @!UP0 USEL UR6, UR37, UR6, !UP1 ;  /* 0x0000000625068287 */ /* 0x000fe8000c800000 */
[----:B------:R-:W-:Y:S02]  /*5b30*/  @!UP0 UIADD3 UR4, UPT, UPT, -UR7, UR6, URZ ;  /* 0x0000000607048290 */ /* 0x000fe4000fffe1ff */
[----:B------:R-:W-:Y:S02]  /*5b40*/  @!UP0 UIADD3 UR6, UPT, UPT, UR7, -UR6, URZ ;  /* 0x8000000607068290 */ /* 0x000fe4000fffe0ff */
[----:B------:R-:W-:Y:S02]  /*5b50*/  @!UP0 UIMAD UR38, UR4, UR5, UR38 ;  /* 0x00000005042682a4 */ /* 0x000fe4000f8e0226 */
[----:B------:R-:W-:Y:S02]  /*5b60*/  @!UP0 UIMAD UR37, UR6, UR14, UR37 ;  /* 0x0000000e062582a4 */ /* 0x000fe4000f8e0225 */
[----:B------:R-:W-:Y:S09]  /*5b70*/  ULOP3.LUT UP0, URZ, UR62, 0x1b0, URZ, 0xc0, !UPT ;  /* 0x000001b03eff7892 */ /* 0x000ff2000f80c0ff */
[----:B------:R-:W-:Y:S05]  /*5b80*/  BRA.U !UP0, `(.L_x_97) ;  /* 0x00000001087c7547 */ /* 0x000fea000b800000 */
[----:B------:R-:W2:Y:S01]  /*5b90*/  LDCU.64 UR8, c[0x4][0x80] ;  /* 0x01001000ff0877ac */ /* 0x000ea20008000a00 */
[----:B------:R-:W-:Y:S01]  /*5ba0*/  MOV R16, 0x0 ;  /* 0x0000000000107802 */ /* 0x000fe20000000f00 */
[----:B------:R-:W-:Y:S02]  /*5bb0*/  HFMA2 R12, -RZ, RZ, 0, 5.9604644775390625e-08 ;  /* 0x00000001ff0c7431 */ /* 0x000fe400000001ff */
[----:B------:R-:W-:Y:S01]  /*5bc0*/  IMAD.MOV.U32 R8, RZ, RZ, 0x70 ;  /* 0x00000070ff087424 */ /* 0x000fe200078e00ff */
[----:B------:R3:W4:Y:S01]  /*5bd0*/  LDC.64 R14, c[0x4][R16] ;  /* 0x01000000100e7b82 */ /* 0x0007220000000a00 */
[----:B------:R-:W1:Y:S01]  /*5be0*/  LDCU.64 UR6, c[0x4][0x88] ;  /* 0x01001100ff0677ac */ /* 0x000e620008000a00 */
[----:B------:R-:W-:Y:S01]  /*5bf0*/  IMAD.MOV.U32 R13, RZ, RZ, RZ ;  /* 0x000000ffff0d7224 */ /* 0x000fe200078e00ff */
[----:B------:R-:W1:Y:S01]  /*5c00*/  LDCU.64 UR4, c[0x4][0x8] ;  /* 0x01000100ff0477ac */ /* 0x000e620008000a00 */
[----:B--2---:R-:W-:Y:S01]  /*5c10*/  MOV R5, UR9 ;  /* 0x0000000900057c02 */ /* 0x004fe20008000f00 */
[----:B------:R-:W-:Y:S01]  /*5c20*/  IMAD.U32 R4, RZ, RZ, UR8 ;  /* 0x00000008ff047e24 */ /* 0x000fe2000f8e00ff */
[----:B-1----:R-:W-:Y:S01]  /*5c30*/  MOV R7, UR7 ;  /* 0x0000000700077c02 */ /* 0x002fe20008000f00 */
[----:B------:R-:W-:Y:S01]  /*5c40*/  IMAD.U32 R6, RZ, RZ, UR6 ;  /* 0x00000006ff067e24 */ /* 0x000fe2000f8e00ff */
[----:B------:R-:W-:Y:S01]  /*5c50*/  MOV R11, UR5 ;  /* 0x00000005000b7c02 */ /* 0x000fe20008000f00 */
[----:B------:R-:W-:Y:S02]  /*5c60*/  IMAD.U32 R10, RZ, RZ, UR4 ;  /* 0x00000004ff0a7e24 */ /* 0x000fe4000f8e00ff */
[----:B------:R-:W-:Y:S07]  /*5c70*/  LEPC R20, `(.L_x_98) ;  /* 0x000000001014794e */ /* 0x000fee0000000000 */
[----:B---345:R-:W-:Y:S05]  /*5c80*/  CALL.ABS.NOINC R14 ;  /* 0x000000000e007343 */ /* 0x038fea0003c00000 */
.L_x_98:
[----:B------:R-:W1:Y:S01]  /*5c90*/  LDCU.64 UR8, c[0x4][0x80] ;  /* 0x01001000ff0877ac */ /* 0x000e620008000a00 */
[----:B------:R-:W2:Y:S01]  /*5ca0*/  LDC.64 R16, c[0x4][R16] ;  /* 0x0100000010107b82 */ /* 0x000ea20000000a00 */
[----:B------:R-:W-:Y:S02]  /*5cb0*/  HFMA2 R12, -RZ, RZ, 0, 5.9604644775390625e-08 ;  /* 0x00000001ff0c7431 */ /* 0x000fe400000001ff */
[----:B------:R-:W-:Y:S02]  /*5cc0*/  IMAD.MOV.U32 R8, RZ, RZ, 0x70 ;  /* 0x00000070ff087424 */ /* 0x000fe400078e00ff */
[----:B------:R-:W-:Y:S01]  /*5cd0*/  IMAD.MOV.U32 R13, RZ, RZ, RZ ;  /* 0x000000ffff0d7224 */ /* 0x000fe200078e00ff */
[----:B------:R-:W3:Y:S01]  /*5ce0*/  LDCU.64 UR6, c[0x4][0x88] ;  /* 0x01001100ff0677ac */ /* 0x000ee20008000a00 */
[----:B------:R-:W4:Y:S01]  /*5cf0*/  LDCU.64 UR4, c[0x4][0x8] ;  /* 0x01000100ff0477ac */ /* 0x000f220008000a00 */
[----:B-1----:R-:W-:Y:S02]  /*5d00*/  MOV R4, UR8 ;  /* 0x0000000800047c02 */ /* 0x002fe40008000f00 */
[----:B------:R-:W-:Y:S02]  /*5d10*/  MOV R5, UR9 ;  /* 0x0000000900057c02 */ /* 0x000fe40008000f00 */
[----:B---3--:R-:W-:Y:S01]  /*5d20*/  MOV R7, UR7 ;  /* 0x0000000700077c02 */ /* 0x008fe20008000f00 */
[----:B------:R-:W-:Y:S01]  /*5d30*/  IMAD.U32 R6, RZ, RZ, UR6 ;  /* 0x00000006ff067e24 */ /* 0x000fe2000f8e00ff */
[----:B----4-:R-:W-:Y:S01]  /*5d40*/  MOV R11, UR5 ;  /* 0x00000005000b7c02 */ /* 0x010fe20008000f00 */
[----:B------:R-:W-:Y:S02]  /*5d50*/  IMAD.U32 R10, RZ, RZ, UR4 ;  /* 0x00000004ff0a7e24 */ /* 0x000fe4000f8e00ff */
[----:B------:R-:W-:Y:S07]  /*5d60*/  LEPC R20, `(.L_x_97) ;  /* 0x000000001014794e */ /* 0x000fee0000000000 */
[----:B--2---:R-:W-:Y:S05]  /*5d70*/  CALL.ABS.NOINC R16 ;  /* 0x0000000010007343 */ /* 0x004fea0003c00000 */
.L_x_97:
[----:B------:R-:W-:Y:S01]  /*5d80*/  ISETP.NE.U32.AND P3, PT, R180, RZ, PT ;  /* 0x000000ffb400720c */ /* 0x000fe20003f65070 */
[----:B------:R-:W-:Y:S01]  /*5d90*/  UISETP.NE.AND UP1, UPT, UR63, URZ, UPT ;  /* 0x000000ff3f00728c */ /* 0x000fe2000bf25270 */
[----:B------:R-:W-:Y:S02]  /*5da0*/  ISETP.NE.U32.AND P4, PT, R176, RZ, PT ;  /* 0x000000ffb000720c */ /* 0x000fe40003f85070 */
[----:B------:R-:W-:Y:S02]  /*5db0*/  ISETP.NE.AND.EX P3, PT, R181, RZ, PT, P3 ;  /* 0x000000ffb500720c */ /* 0x000fe40003f65330 */
[----:B------:R-:W-:Y:S02]  /*5dc0*/  PLOP3.LUT P1, PT, PT, PT, PT, 0x8, 0x80 ;  /* 0x000000000080781c */ /* 0x000fe40003f2e170 */
[----:B------:R-:W-:Y:S02]  /*5dd0*/  PLOP3.LUT P0, PT, PT, PT, UP1, 0x80, 0x8 ;  /* 0x000000000008781c */ /* 0x000fe40003f0f018 */
[----:B------:R-:W-:Y:S02]  /*5de0*/  ISETP.NE.AND.EX P4, PT, R177, RZ, PT, P4 ;  /* 0x000000ffb100720c */ /* 0x000fe40003f85340 */
[----:B------:R-:W2:Y:S09]  /*5df0*/  @UP1 LDCU.64 UR4, c[0x0][0x888] ;  /* 0x00011100ff0417ac */ /* 0x000eb20008000a00 */
[----:B------:R-:W-:Y:S01]  /*5e00*/  @P0 PLOP3.LUT P1, PT, P3, PT, PT, 0x80, 0x8 ;  /* 0x000000000008081c */ /* 0x000fe20001f2f070 */
[----:B--2---:R-:W-:Y:S04]  /*5e10*/  @UP1 UISETP.NE.U32.AND UP0, UPT, UR4, URZ, UPT ;  /* 0x000000ff0400128c */ /* 0x004fe8000bf05070 */
[----:B------:R-:W-:Y:S04]  /*5e20*/  @UP1 UISETP.NE.AND.EX UP0, UPT, UR5, URZ, UPT, UP0 ;  /* 0x000000ff0500128c */ /* 0x000fe8000bf05300 */
[----:B------:R-:W-:Y:S01]  /*5e30*/  @UP1 USEL UR4, URZ, 0xffffffff, UP0 ;  /* 0xffffffffff041887 */ /* 0x000fe20008000000 */
[----:B------:R-:W-:Y:S11]  /*5e40*/  @!P3 BRA `(.L_x_99) ;  /* 0x000000000030b947 */ /* 0x000ff60003800000 */
[----:B------:R-:W-:Y:S01]  /*5e50*/  ISETP.NE.U32.AND P2, PT, R178, RZ, PT ;  /* 0x000000ffb200720c */ /* 0x000fe20003f45070 */
[----:B------:R-:W2:Y:S01]  /*5e60*/  LDCU.64 UR6, c[0x0][0x358] ;  /* 0x00006b00ff0677ac */ /* 0x000ea20008000a00 */
[----:B------:R-:W-:Y:S02]  /*5e70*/  IMAD.MOV.U32 R182, RZ, RZ, 0x1 ;  /* 0x00000001ffb67424 */ /* 0x000fe400078e00ff */
[----:B------:R-:W-:Y:S11]  /*5e80*/  ISETP.NE.AND.EX P2, PT, R179, RZ, PT, P2 ;  /* 0x000000ffb300720c */ /* 0x000ff60003f45320 */
[----:B------:R-:W-:Y:S02]  /*5e90*/  @!UPT UIADD3 URZ, UPT, UPT, URZ, URZ, URZ ;  /* 0x000000fffffff290 */ /* 0x000fe4000fffe0ff */
[----:B------:R-:W3:Y:S01]  /*5ea0*/  @P2 LDC.64 R4, c[0x0][0x888] ;  /* 0x00022200ff042b82 */ /* 0x000ee20000000a00 */
[----:B-1----:R-:W-:Y:S04]  /*5eb0*/  @P2 IMAD R0, R180, UR36, RZ ;  /* 0x00000024b4002c24 */ /* 0x002fe8000f8e02ff */
[----:B---3--:R-:W-:Y:S04]  /*5ec0*/  @P2 IMAD.WIDE R4, R0, 0x4, R4 ;  /* 0x0000000400042825 */ /* 0x008fe800078e0204 */
[----:B------:R-:W-:Y:S01]  /*5ed0*/  HFMA2 R0, -RZ, RZ, 0, 5.9604644775390625e-08 ;  /* 0x00000001ff007431 */ /* 0x000fe200000001ff */
[----:B--2--5:R2:W5:Y:S04]  /*5ee0*/  @P2 LDG.E R91, desc[UR6][R4.64] ;  /* 0x00000006045b2981 */ /* 0x024568000c1e1900 */
[----:B------:R-:W-:Y:S01]  /*5ef0*/  @!P2 PRMT R182, R0, 0x7610, R182 ;  /* 0x0000761000b6a816 */ /* 0x000fe200000000b6 */
[----:B--2---:R-:W3:Y:S06]  /*5f00*/  @!P2 LDC R91, c[0x0][0x880] ;  /* 0x00022000ff5bab82 */ /* 0x004eec0000000800 */
.L_x_99:
[----:B------:R-:W-:Y:S05]  /*5f10*/  @!P4 BRA `(.L_x_100) ;  /* 0x000000000024c947 */ /* 0x000fea0003800000 */
[----:B------:R-:W-:Y:S01]  /*5f20*/  ISETP.NE.U32.AND P2, PT, R174, RZ, PT ;  /* 0x000000ffae00720c */ /* 0x000fe20003f45070 */
[----:B------:R-:W2:Y:S03]  /*5f30*/  LDCU.64 UR6, c[0x0][0x358] ;  /* 0x00006b00ff0677ac */ /* 0x000ea60008000a00 */
[----:B------:R-:W-:Y:S11]  /*5f40*/  ISETP.NE.AND.EX P2, PT, R175, RZ, PT, P2 ;  /* 0x000000ffaf00720c */ /* 0x000ff60003f45320 */
[----:B------:R-:W-:Y:S02]  /*5f50*/  @!UPT UIADD3 URZ, UPT, UPT, URZ, URZ, URZ ;  /* 0x000000fffffff290 */ /* 0x000fe4000fffe0ff */
[----:B------:R-:W4:Y:S01]  /*5f60*/  @P2 LDC.64 R4, c[0x0][0x8a8] ;  /* 0x00022a00ff042b82 */ /* 0x000f220000000a00 */
[----:B-1----:R-:W-:Y:S04]  /*5f70*/  @P2 IMAD R0, R176, UR36, RZ ;  /* 0x00000024b0002c24 */ /* 0x002fe8000f8e02ff */
[----:B----4-:R-:W-:Y:S05]  /*5f80*/  @P2 IMAD.WIDE R4, R0, 0x4, R4 ;  /* 0x0000000400042825 */ /* 0x010fea00078e0204 */
[----:B--2--5:R2:W5:Y:S02]  /*5f90*/  @P2 LDG.E R89, desc[UR6][R4.64] ;  /* 0x0000000604592981 */ /* 0x024564000c1e1900 */
[----:B--2---:R-:W4:Y:S02]  /*5fa0*/  @!P2 LDC R89, c[0x0][0x8a0] ;  /* 0x00022800ff59ab82 */ /* 0x004f240000000800 */
.L_x_100:
[----:B---3-5:R-:W-:Y:S01]  /*5fb0*/  @P0 FSETP.NEU.AND P4, PT, R91, RZ, PT ;  /* 0x000000ff5b00020b */ /* 0x028fe20003f8d000 */
[----:B------:R-:W-:Y:S01]  /*5fc0*/  IMAD.U32 R3, RZ, RZ, UR4 ;  /* 0x00000004ff037e24 */ /* 0x000fe2000f8e00ff */
[----:B------:R-:W-:Y:S01]  /*5fd0*/  @P0 LOP3.LUT P2, RZ, R182, 0xff, RZ, 0xc0, !PT ;  /* 0x000000ffb6ff0812 */ /* 0x000fe2000784c0ff */
[----:B------:R-:W-:Y:S01]  /*5fe0*/  BSSY B1, `(.L_x_101) ;  /* 0x0000058000017945 */ /* 0x000fe20003800000 */
[----:B------:R-:W-:Y:S02]  /*5ff0*/  @P0 SEL R6, RZ, 0xffffffff, P4 ;  /* 0xffffffffff060807 */ /* 0x000fe40002000000 */
[----:B------:R-:W-:Y:S02]  /*6000*/  CS2R R170, SRZ ;  /* 0x0000000000aa7805 */ /* 0x000fe4000001ff00 */
[----:B------:R-:W-:Y:S02]  /*6010*/  LEA R151, R88, UR46, 0x3 ;  /* 0x0000002e58977c11 */ /* 0x000fe4000f8e18ff */
[----:B------:R-:W-:Y:S02]  /*6020*/  CS2R R168, SRZ ;  /* 0x0000000000a87805 */ /* 0x000fe4000001ff00 */
[----:B------:R-:W-:Y:S02]  /*6030*/  @P1 SEL R6, R3, R6, !P2 ;  /* 0x0000000603061207 */ /* 0x000fe40005000000 */
[----:B------:R-:W-:Y:S02]  /*6040*/  CS2R R162, SRZ ;  /* 0x0000000000a27805 */ /* 0x000fe4000001ff00 */
[----:B------:R-:W-:Y:S02]  /*6050*/  LOP3.LUT R3, R196, 0x1, RZ, 0x3c, !PT ;  /* 0x00000001c4037812 */ /* 0x000fe400078e3cff */
[----:B------:R-:W-:Y:S02]  /*6060*/  CS2R R160, SRZ ;  /* 0x0000000000a07805 */ /* 0x000fe4000001ff00 */
[----:B------:R-:W-:Y:S02]  /*6070*/  @P0 LOP3.LUT R6, R6, 0x1, RZ, 0xc0, !PT ;  /* 0x0000000106060812 */ /* 0x000fe400078ec0ff */
[----:B------:R-:W-:Y:S02]  /*6080*/  CS2R R154, SRZ ;  /* 0x00000000009a7805 */ /* 0x000fe4000001ff00 */
[----:B------:R-:W-:Y:S02]  /*6090*/  SHF.L.U32 R4, R195, 0x1f, RZ ;  /* 0x0000001fc3047819 */ /* 0x000fe400000006ff */
[----:B------:R-:W-:Y:S02]  /*60a0*/  CS2R R152, SRZ ;  /* 0x0000000000987805 */ /* 0x000fe4000001ff00 */
[----:B------:R-:W-:Y:S01]  /*60b0*/  ISETP.NE.U32.OR P6, PT, R6, 0x1, !P0 ;  /* 0x000000010600780c */ /* 0x000fe200047c5470 */
[----:B------:R-:W-:Y:S01]  /*60c0*/  IMAD.U32 R6, RZ, RZ, UR45 ;  /* 0x0000002dff067e24 */ /* 0x000fe2000f8e00ff */
[----:B------:R-:W-:Y:S02]  /*60d0*/  PLOP3.LUT P5, PT, PT, PT, PT, 0x8, 0x80 ;  /* 0x000000000080781c */ /* 0x000fe40003fae170 */
[----:B------:R-:W-:Y:S02]  /*60e0*/  CS2R R146, SRZ ;  /* 0x0000000000927805 */ /* 0x000fe4000001ff00 */
[----:B------:R-:W-:Y:S02]  /*60f0*/  P2R R199, PR, RZ, 0x40 ;  /* 0x00000040ffc77803 */ /* 0x000fe40000000000 */
[----:B------:R-:W-:Y:S02]  /*6100*/  CS2R R144, SRZ ;  /* 0x0000000000907805 */ /* 0x000fe4000001ff00 */
[----:B-1----:R-:W-:Y:S02]  /*6110*/  LEA R0, R6, UR46, 0x3 ;  /* 0x0000002e06007c11 */ /* 0x002fe4000f8e18ff */
[----:B------:R-:W-:Y:S02]  /*6120*/  CS2R R138, SRZ ;  /* 0x00000000008a7805 */ /* 0x000fe4000001ff00 */
[----:B------:R-:W-:Y:S02]  /*6130*/  CS2R R136, SRZ ;  /* 0x0000000000887805 */ /* 0x000fe4000001ff00 */
[----:B------:R-:W-:Y:S02]  /*6140*/  CS2R R130, SRZ ;  /* 0x0000000000827805 */ /* 0x000fe4000001ff00 */
[----:B------:R-:W-:Y:S02]  /*6150*/  CS2R R128, SRZ ;  /* 0x0000000000807805 */ /* 0x000fe4000001ff00 */
[----:B------:R-:W-:Y:S02]  /*6160*/  CS2R R122, SRZ ;  /* 0x00000000007a7805 */ /* 0x000fe4000001ff00 */
[----:B------:R-:W-:Y:S02]  /*6170*/  CS2R R120, SRZ ;  /* 0x0000000000787805 */ /* 0x000fe4000001ff00 */
[----:B------:R-:W-:Y:S02]  /*6180*/  @P6 SHF.L.U32 R5, R3, 0x1f, RZ ;  /* 0x0000001f03056819 */ /* 0x000fe400000006ff */
[----:B------:R-:W-:Y:S02]  /*6190*/  CS2R R114, SRZ ;  /* 0x0000000000727805 */ /* 0x000fe4000001ff00 */
[----:B------:R-:W-:Y:S02]  /*61a0*/  CS2R R112, SRZ ;  /* 0x0000000000707805 */ /* 0x000fe4000001ff00 */
[----:B------:R-:W-:Y:S01]  /*61b0*/  CS2R R106, SRZ ;  /* 0x00000000006a7805 */ /* 0x000fe2000001ff00 */
[----:B------:R-:W1:Y:S01]  /*61c0*/  @P6 SYNCS.PHASECHK.TRANS64.TRYWAIT P0, [R0+URZ+0xd0], R5 ;  /* 0x0000d005000065a7 */ /* 0x000e6200080011ff */
[----:B------:R-:W-:Y:S02]  /*61d0*/  CS2R R104, SRZ ;  /* 0x0000000000687805 */ /* 0x000fe4000001ff00 */
[----:B------:R-:W-:Y:S02]  /*61e0*/  CS2R R98, SRZ ;  /* 0x0000000000627805 */ /* 0x000fe4000001ff00 */
[----:B------:R-:W-:Y:S01]  /*61f0*/  CS2R R96, SRZ ;  /* 0x0000000000607805 */ /* 0x000fe2000001ff00 */
[----:B------:R2:W3:Y:S01]  /*6200*/  SYNCS.PHASECHK.TRANS64.TRYWAIT P4, [R151+URZ+0x120], R4 ;  /* 0x00012004970075a7 */ /* 0x0004e200080811ff */
[----:B-1----:R-:W-:Y:S01]  /*6210*/  @P6 PLOP3.LUT P5, PT, P0, PT, PT, 0x8, 0x80 ;  /* 0x000000000080681c */ /* 0x002fe200007ae170 */
[----:B------:R-:W-:Y:S01]  /*6220*/  @!UPT UIADD3 URZ, UPT, UPT, URZ, URZ, URZ ;  /* 0x000000fffffff290 */ /* 0x000fe2000fffe0ff */
[----:B--2---:R-:W-:Y:S11]  /*6230*/  @!P6 BRA `(.L_x_102) ;  /* 0x0000000000c8e947 */ /* 0x004ff60003800000 */
[----:B------:R-:W-:Y:S01]  /*6240*/  ISETP.NE.U32.AND P0, PT, RZ, UR60, PT ;  /* 0x0000003cff007c0c */ /* 0x000fe2000bf05070 */
[----:B------:R-:W-:Y:S01]  /*6250*/  BSSY B0, `(.L_x_103) ;  /* 0x000000d000007945 */ /* 0x000fe20003800000 */
[----:B------:R-:W-:Y:S02]  /*6260*/  FSETP.NEU.AND P2, PT, R91, RZ, PT ;  /* 0x000000ff5b00720b */ /* 0x000fe40003f4d000 */
[----:B------:R-:W-:Y:S02]  /*6270*/  ISETP.NE.AND.EX P0, PT, RZ, UR61, PT, P0 ;  /* 0x0000003dff007c0c */ /* 0x000fe4000bf05300 */
[----:B------:R-:W-:Y:S02]  /*6280*/  LOP3.LUT P1, RZ, R182, 0xff, RZ, 0xc0, !PT ;  /* 0x000000ffb6ff7812 */ /* 0x000fe4000782c0ff */
[----:B------:R-:W-:Y:S02]  /*6290*/  SEL R5, RZ, 0xffffffff, P2 ;  /* 0xffffffffff057807 */ /* 0x000fe40001000000 */
[----:B------:R-:W-:Y:S04]  /*62a0*/  SEL R6, RZ, 0xffffffff, P0 ;  /* 0xffffffffff067807 */ /* 0x000fe80000000000 */
[----:B------:R-:W-:Y:S01]  /*62b0*/  @P3 SEL R5, R6, R5, !P1 ;  /* 0x0000000506053207 */ /* 0x000fe20004800000 */
[----:B------:R-:W-:Y:S03]  /*62c0*/  IMAD.U32 R6, RZ, RZ, UR45 ;  /* 0x0000002dff067e24 */ /* 0x000fe6000f8e00ff */
[----:B------:R-:W-:Y:S01]  /*62d0*/  LOP3.LUT R5, R5, 0x1, RZ, 0xc0, !PT ;  /* 0x0000000105057812 */ /* 0x000fe200078ec0ff */
[----:B------:R-:W-:Y:S06]  /*62e0*/  @!P5 BRA `(.L_x_104) ;  /* 0x00000000000cd947 */ /* 0x000fec0003800000 */
[----:B------:R-:W-:Y:S04]  /*62f0*/  SHF.L.U32 R3, R3, 0x1f, RZ ;  /* 0x0000001f03037819 */ /* 0x000fe800000006ff */
[----:B------:R-:W1:Y:S02]  /*6300*/  SYNCS.PHASECHK.TRANS64.TRYWAIT P0, [R0+URZ+0xd0], R3 ;  /* 0x0000d003000075a7 */ /* 0x000e6400080011ff */
[----:B-1----:R-:W-:Y:S05]  /*6310*/  @!P0 BRA `(.L_x_105) ;  /* 0x0000002c00a48947 */ /* 0x002fea0003800000 */
.L_x_104:
[----:B------:R-:W-:Y:S05]  /*6320*/  BSYNC B0 ;  /* 0x0000000000007941 */ /* 0x000fea0003800000 */
.L_x_103:
[----:B------:R-:W-:Y:S02]  /*6330*/  ISETP.NE.U32.AND P0, PT, R5, 0x1, PT ;  /* 0x000000010500780c */ /* 0x000fe40003f05070 */
[----:B------:R-:W-:Y:S02]  /*6340*/  CS2R R98, SRZ ;  /* 0x0000000000627805 */ /* 0x000fe4000001ff00 */
        /* <DEDUP_REMOVED lines=10> */
[----:B------:R-:W-:Y:S01]  /*63f0*/  CS2R R104, SRZ ;  /* 0x0000000000687805 */ /* 0x000fe2000001ff00 */
[----:B-1----:R-:W-:Y:S01]  /*6400*/  @P0 IMAD R0, R6, 0x2800, R173 ;  /* 0x0000280006000824 */ /* 0x002fe200078e02ad */
[----:B------:R-:W-:Y:S02]  /*6410*/  CS2R R122, SRZ ;  /* 0x00000000007a7805 */ /* 0x000fe4000001ff00 */
[----:B------:R-:W-:Y:S02]  /*6420*/  CS2R R120, SRZ ;  /* 0x0000000000787805 */ /* 0x000fe4000001ff00 */
[----:B------:R-:W-:Y:S02]  /*6430*/  CS2R R138, SRZ ;  /* 0x00000000008a7805 */ /* 0x000fe4000001ff00 */
[----:B------:R-:W-:Y:S02]  /*6440*/  CS2R R136, SRZ ;  /* 0x0000000000887805 */ /* 0x000fe4000001ff00 */
[----:B------:R-:W-:Y:S02]  /*6450*/  @P0 LEA R6, R0, UR46, 0x1 ;  /* 0x0000002e00060c11 */ /* 0x000fe4000f8e08ff */
[----:B------:R-:W-:Y:S02]  /*6460*/  CS2R R154, SRZ ;  /* 0x00000000009a7805 */ /* 0x000fe4000001ff00 */
[----:B------:R-:W-:Y:S01]  /*6470*/  CS2R R152, SRZ ;  /* 0x0000000000987805 */ /* 0x000fe2000001ff00 */
[----:B------:R-:W-:Y:S01]  /*6480*/  IMAD.MOV.U32 R170, RZ, RZ, RZ ;  /* 0x000000ffffaa7224 */ /* 0x000fe200078e00ff */
[----:B------:R-:W-:Y:S01]  /*6490*/  CS2R R168, SRZ ;  /* 0x0000000000a87805 */ /* 0x000fe2000001ff00 */
[----:B------:R-:W-:Y:S01]  /*64a0*/  @P0 IMAD R0, R197, 0x2, R6 ;  /* 0x00000002c5000824 */ /* 0x000fe200078e0206 */
[----:B------:R-:W-:Y:S05]  /*64b0*/  @P0 WARPSYNC.ALL ;  /* 0x0000000000000948 */ /* 0x000fea0003800000 */
[----:B------:R1:W2:Y:S04]  /*64c0*/  @P0 LDSM.16.M88.4 R96, [R6+0x200] ;  /* 0x000200000660083b */ /* 0x0002a80000000200 */
[----:B------:R1:W1:Y:S04]  /*64d0*/  @P0 LDSM.16.M88.4 R112, [R6+0x1200] ;  /* 0x001200000670083b */ /* 0x0002680000000200 */
[----:B------:R1:W1:Y:S04]  /*64e0*/  @P0 LDSM.16.M88.4 R128, [R6+0x2200] ;  /* 0x002200000680083b */ /* 0x0002680000000200 */
[----:B------:R1:W1:Y:S04]  /*64f0*/  @P0 LDSM.16.M88.4 R144, [R6+0x3200] ;  /* 0x003200000690083b */ /* 0x0002680000000200 */
[----:B------:R1:W1:Y:S04]  /*6500*/  @P0 LDSM.16.M88.4 R160, [R6+0x4200] ;  /* 0x0042000006a0083b */ /* 0x0002680000000200 */
[----:B------:R1:W1:Y:S04]  /*6510*/  @P0 LDSM.16.M88.4 R104, [R0+0x200] ;  /* 0x000200000068083b */ /* 0x0002680000000200 */
[----:B------:R1:W1:Y:S04]  /*6520*/  @P0 LDSM.16.M88.4 R120, [R0+0x1200] ;  /* 0x001200000078083b */ /* 0x0002680000000200 */
[----:B------:R1:W1:Y:S04]  /*6530*/  @P0 LDSM.16.M88.4 R136, [R0+0x2200] ;  /* 0x002200000088083b */ /* 0x0002680000000200 */
[----:B------:R1:W1:Y:S04]  /*6540*/  @P0 LDSM.16.M88.4 R152, [R0+0x3200] ;  /* 0x003200000098083b */ /* 0x0002680000000200 */
[----:B------:R1:W1:Y:S02]  /*6550*/  @P0 LDSM.16.M88.4 R168, [R0+0x4200] ;  /* 0x0042000000a8083b */ /* 0x0002640000000200 */
.L_x_102:
[----:B------:R-:W-:Y:S05]  /*6560*/  BSYNC B1 ;  /* 0x0000000000017941 */ /* 0x000fea0003800000 */
.L_x_101:
[----:B-1----:R-:W-:Y:S04]  /*6570*/  LEA.HI R0, R88, R88, RZ, 0x1 ;  /* 0x0000005858007211 */ /* 0x002fe800078f08ff */
[----:B------:R-:W-:Y:S02]  /*6580*/  SHF.R.U32.HI R7, RZ, 0x1, R0 ;  /* 0x00000001ff077819 */ /* 0x000fe40000011600 */
[----:B------:R-:W-:Y:S03]  /*6590*/  LOP3.LUT R5, R0, 0xffe, RZ, 0xc0, !PT ;  /* 0x00000ffe00057812 */ /* 0x000fe600078ec0ff */
[----:B------:R-:W-:Y:S02]  /*65a0*/  IMAD R3, R7, 0xa0, R2 ;  /* 0x000000a007037824 */ /* 0x000fe400078e0202 */
[----:B------:R-:W-:Y:S04]  /*65b0*/  IMAD.IADD R0, R88, 0x1, -R5 ;  /* 0x0000000158007824 */ /* 0x000fe800078e0a05 */
[----:B------:R-:W-:Y:S05]  /*65c0*/  IMAD R90, R0, 0x100000, R3 ;  /* 0x00100000005a7824 */ /* 0x000fea00078e0203 */
[----:B------:R-:W-:Y:S04]  /*65d0*/  SHF.R.U32.HI R6, RZ, 0x15, R90 ;  /* 0x00000015ff067819 */ /* 0x000fe8000001165a */
[----:B------:R-:W-:Y:S01]  /*65e0*/  LOP3.LUT P0, RZ, R6, 0x3, R183, 0x48, !PT ;  /* 0x0000000306ff7812 */ /* 0x000fe200078048b7 */
[----:B------:R-:W-:Y:S01]  /*65f0*/  @!UPT UIADD3 URZ, UPT, UPT, URZ, URZ, URZ ;  /* 0x000000fffffff290 */ /* 0x000fe2000fffe0ff */
[----:B---3--:R-:W-:Y:S11]  /*6600*/  @P4 BRA `(.L_x_106) ;  /* 0x0000000000084947 */ /* 0x008ff60003800000 */
[----:B------:R-:W1:Y:S02]  /*6610*/  SYNCS.PHASECHK.TRANS64.TRYWAIT P1, [R151+URZ+0x120], R4 ;  /* 0x00012004970075a7 */ /* 0x000e6400080211ff */
[----:B-1----:R-:W-:Y:S05]  /*6620*/  @!P1 BRA `(.L_x_107) ;  /* 0x0000002800f49947 */ /* 0x002fea0003800000 */
.L_x_106:
[----:B------:R-:W-:Y:S05]  /*6630*/  @!P0 BRA `(.L_x_108) ;  /* 0x0000000000408947 */ /* 0x000fea0003800000 */
[----:B------:R-:W3:Y:S01]  /*6640*/  LDCU.64 UR8, c[0x4][0x70] ;  /* 0x01000e00ff0877ac */ /* 0x000ee20008000a00 */
[----:B------:R-:W-:Y:S01]  /*6650*/  MOV R15, 0x0 ;  /* 0x00000000000f7802 */ /* 0x000fe20000000f00 */
[----:B------:R-:W-:Y:S02]  /*6660*/  HFMA2 R12, -RZ, RZ, 0, 5.9604644775390625e-08 ;  /* 0x00000001ff0c7431 */ /* 0x000fe400000001ff */
[----:B------:R-:W-:Y:S02]  /*6670*/  IMAD.MOV.U32 R8, RZ, RZ, 0x192 ;  /* 0x00000192ff087424 */ /* 0x000fe400078e00ff */
[----:B------:R-:W-:Y:S01]  /*6680*/  IMAD.MOV.U32 R13, RZ, RZ, RZ ;  /* 0x000000ffff0d7224 */ /* 0x000fe200078e00ff */
[----:B------:R-:W5:Y:S01]  /*6690*/  LDCU.64 UR6, c[0x4][0x78] ;  /* 0x01000f00ff0677ac */ /* 0x000f620008000a00 */
[----:B------:R-:W2:Y:S01]  /*66a0*/  LDC.64 R14, c[0x4][R15] ;  /* 0x010000000f0e7b82 */ /* 0x000ea20000000a00 */
[----:B------:R-:W4:Y:S01]  /*66b0*/  LDCU.64 UR4, c[0x4][0x10] ;  /* 0x01000200ff0477ac */ /* 0x000f220008000a00 */
[----:B---3--:R-:W-:Y:S01]  /*66c0*/  MOV R5, UR9 ;  /* 0x0000000900057c02 */ /* 0x008fe20008000f00 */
[----:B-1----:R-:W-:Y:S01]  /*66d0*/  IMAD.U32 R4, RZ, RZ, UR8 ;  /* 0x00000008ff047e24 */ /* 0x002fe2000f8e00ff */
[----:B-----5:R-:W-:Y:S01]  /*66e0*/  MOV R7, UR7 ;  /* 0x0000000700077c02 */ /* 0x020fe20008000f00 */
[----:B------:R-:W-:Y:S01]  /*66f0*/  IMAD.U32 R6, RZ, RZ, UR6 ;  /* 0x00000006ff067e24 */ /* 0x000fe2000f8e00ff */
[----:B----4-:R-:W-:Y:S01]  /*6700*/  MOV R11, UR5 ;  /* 0x00000005000b7c02 */ /* 0x010fe20008000f00 */
[----:B------:R-:W-:Y:S02]  /*6710*/  IMAD.U32 R10, RZ, RZ, UR4 ;  /* 0x00000004ff0a7e24 */ /* 0x000fe4000f8e00ff */
[----:B------:R-:W-:Y:S07]  /*6720*/  LEPC R20, `(.L_x_108) ;  /* 0x000000001014794e */ /* 0x000fee0000000000 */
[----:B--2---:R-:W-:Y:S05]  /*6730*/  CALL.ABS.NOINC R14 ;  /* 0x000000000e007343 */ /* 0x004fea0003c00000 */
.L_x_108:
[----:B------:R-:W-:Y:S05]  /*6740*/  WARPSYNC.ALL ;  /* 0x0000000000007948 */ /* 0x000fea0003800000 */
[C---:B------:R-:W-:Y:S01]  /*6750*/  R2UR UR4, R90.reuse ;  /* 0x000000005a0472ca */ /* 0x040fe200000e0000 */
[----:B------:R-:W-:Y:S05]  /*6760*/  VIADD R0, R90, 0x20 ;  /* 0x000000205a007836 */ /* 0x000fea0000000000 */
[----:B------:R-:W-:Y:S04]  /*6770*/  SHF.R.U32.HI R0, RZ, 0x15, R0 ;  /* 0x00000015ff007819 */ /* 0x000fe80000011600 */
[----:B------:R-:W-:Y:S03]  /*6780*/  LOP3.LUT P0, RZ, R0, 0x3, R183, 0x48, !PT ;  /* 0x0000000300ff7812 */ /* 0x000fe600078048b7 */
[----:B------:R-:W3:Y:S10]  /*6790*/  LDTM.16dp256bit.x4 R72, tmem[UR4] ;  /* 0x00000004004879ee */ /* 0x000ef40008120000 */
[----:B---3--:R-:W-:Y:S05]  /*67a0*/  @!P0 BRA `(.L_x_109) ;  /* 0x0000000000408947 */ /* 0x008fea0003800000 */
        /* <DEDUP_REMOVED lines=16> */
.L_x_109:
[----:B------:R-:W-:Y:S05]  /*68b0*/  WARPSYNC.ALL ;  /* 0x0000000000007948 */ /* 0x000fea0003800000 */
[C---:B------:R-:W-:Y:S01]  /*68c0*/  R2UR UR4, R90.reuse ;  /* 0x000000005a0472ca */ /* 0x040fe200000e0000 */
[----:B------:R-:W-:Y:S05]  /*68d0*/  VIADD R0, R90, 0x40 ;  /* 0x000000405a007836 */ /* 0x000fea0000000000 */
[----:B------:R-:W-:Y:S04]  /*68e0*/  SHF.R.U32.HI R0, RZ, 0x15, R0 ;  /* 0x00000015ff007819 */ /* 0x000fe80000011600 */
[----:B------:R-:W-:Y:S03]  /*68f0*/  LOP3.LUT P0, RZ, R0, 0x3, R183, 0x48, !PT ;  /* 0x0000000300ff7812 */ /* 0x000fe600078048b7 */
[----:B------:R-:W3:Y:S10]  /*6900*/  LDTM.16dp256bit.x4 R56, tmem[UR4+0x20] ;  /* 0x00002004003879ee */ /* 0x000ef40008120000 */
        /* <DEDUP_REMOVED lines=17> */
.L_x_110:
        /* <DEDUP_REMOVED lines=23> */
.L_x_111:
        /* <DEDUP_REMOVED lines=23> */
.L_x_112:
[----:B------:R-:W-:Y:S01]  /*6d00*/  ISETP.NE.AND P0, PT, R198, RZ, PT ;  /* 0x000000ffc600720c */ /* 0x000fe20003f05270 */
[----:B------:R-:W-:Y:S05]  /*6d10*/  WARPSYNC.ALL ;  /* 0x0000000000007948 */ /* 0x000fea0003800000 */
[--C-:B--2---:R-:W-:Y:S01]  /*6d20*/  HADD2.F32 R92, -RZ, R96.reuse.H0_H0 ;  /* 0x20000060ff5c7230 */ /* 0x104fe20000004100 */
[----:B------:R-:W-:Y:S01]  /*6d30*/  R2UR UR4, R90 ;  /* 0x000000005a0472ca */ /* 0x000fe200000e0000 */
[----:B------:R-:W-:Y:S01]  /*6d40*/  HADD2.F32 R94, -RZ, R96.H1_H1 ;  /* 0x30000060ff5e7230 */ /* 0x000fe20000004100 */
[----:B------:R-:W-:Y:S01]  /*6d50*/  R2UR UR5, R151 ;  /* 0x00000000970572ca */ /* 0x000fe200000e0000 */
[--C-:B------:R-:W-:Y:S02]  /*6d60*/  HADD2.F32 R93, -RZ, R97.reuse.H0_H0 ;  /* 0x20000061ff5d7230 */ /* 0x100fe40000004100 */
[C---:B----4-:R-:W-:Y:S01]  /*6d70*/  FMUL R0, R89.reuse, R72 ;  /* 0x0000004859007220 */ /* 0x050fe20000400000 */
[----:B------:R-:W-:Y:S02]  /*6d80*/  HADD2.F32 R96, -RZ, R97.H1_H1 ;  /* 0x30000061ff607230 */ /* 0x000fe40000004100 */
[----:B------:R-:W-:Y:S01]  /*6d90*/  FMUL R3, R89, R73 ;  /* 0x0000004959037220 */ /* 0x000fe20000400000 */
[--C-:B------:R-:W-:Y:S02]  /*6da0*/  HADD2.F32 R97, -RZ, R99.reuse.H0_H0 ;  /* 0x20000063ff617230 */ /* 0x100fe40000004100 */
[C---:B------:R-:W-:Y:S01]  /*6db0*/  FFMA R0, R91.reuse, R92, R0 ;  /* 0x0000005c5b007223 */ /* 0x040fe20000000000 */
[----:B------:R-:W-:Y:S02]  /*6dc0*/  HADD2.F32 R100, -RZ, R99.H1_H1 ;  /* 0x30000063ff647230 */ /* 0x000fe40000004100 */
[----:B------:R-:W-:Y:S01]  /*6dd0*/  FFMA R3, R91, R94, R3 ;  /* 0x0000005e5b037223 */ /* 0x000fe20000000003 */
[--C-:B------:R-:W-:Y:S02]  /*6de0*/  HADD2.F32 R99, -RZ, R104.reuse.H0_H0 ;  /* 0x20000068ff637230 */ /* 0x100fe40000004100 */
[----:B------:R-:W-:Y:S01]  /*6df0*/  FMUL R20, R89, R74 ;  /* 0x0000004a59147220 */ /* 0x000fe20000400000 */
[----:B------:R-:W-:Y:S01]  /*6e00*/  HADD2.F32 R102, -RZ, R104.H1_H1 ;  /* 0x30000068ff667230 */ /* 0x000fe20000004100 */
[----:B-1----:R-:W1:Y:S01]  /*6e10*/  LDTM.16dp256bit.x4 R4, tmem[UR4+0x80] ;  /* 0x00008004000479ee */ /* 0x002e620008120000 */
[--C-:B------:R-:W-:Y:S01]  /*6e20*/  HADD2.F32 R101, -RZ, R105.reuse.H0_H0 ;  /* 0x20000069ff657230 */ /* 0x100fe20000004100 */
[----:B------:R-:W-:Y:S01]  /*6e30*/  NOP ;  /* 0x0000000000007918 */ /* 0x000fe20000000000 */
[----:B------:R-:W-:Y:S01]  /*6e40*/  HADD2.F32 R104, -RZ, R105.H1_H1 ;  /* 0x30000069ff687230 */ /* 0x000fe20000004100 */
[----:B------:R-:W-:Y:S01]  /*6e50*/  F2FP.F16.F32.PACK_AB R184, R3, R0 ;  /* 0x0000000003b8723e */ /* 0x000fe200000000ff */
[--C-:B------:R-:W-:Y:S02]  /*6e60*/  HADD2.F32 R105, -RZ, R107.reuse.H0_H0 ;  /* 0x2000006bff697230 */ /* 0x100fe40000004100 */
[----:B------:R-:W-:Y:S01]  /*6e70*/  FFMA R20, R91, R93, R20 ;  /* 0x0000005d5b147223 */ /* 0x000fe20000000014 */
[----:B------:R-:W-:Y:S01]  /*6e80*/  HADD2.F32 R108, -RZ, R107.H1_H1 ;  /* 0x3000006bff6c7230 */ /* 0x000fe20000004100 */
[----:B------:R-:W-:Y:S01]  /*6e90*/  UIADD3 UR4, UPT, UPT, UR5, 0x140, URZ ;  /* 0x0000014005047890 */ /* 0x000fe2000fffe0ff */
[--C-:B------:R-:W-:Y:S02]  /*6ea0*/  HADD2.F32 R107, -RZ, R112.reuse.H0_H0 ;  /* 0x20000070ff6b7230 */ /* 0x100fe40000004100 */
[----:B------:R-:W-:Y:S01]  /*6eb0*/  FMUL R21, R89, R75 ;  /* 0x0000004b59157220 */ /* 0x000fe20000400000 */
[----:B------:R-:W-:Y:S01]  /*6ec0*/  HADD2.F32 R110, -RZ, R112.H1_H1 ;  /* 0x30000070ff6e7230 */ /* 0x000fe20000004100 */
[----:B------:R-:W-:Y:S01]  /*6ed0*/  UPRMT UR4, UR44, 0x654, UR4 ;  /* 0x000006542c047896 */ /* 0x000fe20008000004 */
[--C-:B------:R-:W-:Y:S02]  /*6ee0*/  HADD2.F32 R109, -RZ, R113.reuse.H0_H0 ;  /* 0x20000071ff6d7230 */ /* 0x100fe40000004100 */
[----:B------:R-:W-:Y:S01]  /*6ef0*/  FFMA R21, R91, R96, R21 ;  /* 0x000000605b157223 */ /* 0x000fe20000000015 */
[----:B------:R-:W-:Y:S02]  /*6f00*/  HADD2.F32 R112, -RZ, R113.H1_H1 ;  /* 0x30000071ff707230 */ /* 0x000fe40000004100 */
[C---:B------:R-:W-:Y:S01]  /*6f10*/  FMUL R22, R89.reuse, R76 ;  /* 0x0000004c59167220 */ /* 0x040fe20000400000 */
[--C-:B------:R-:W-:Y:S02]  /*6f20*/  HADD2.F32 R113, -RZ, R115.reuse.H0_H0 ;  /* 0x20000073ff717230 */ /* 0x100fe40000004100 */
[----:B------:R-:W-:Y:S01]  /*6f30*/  FMUL R23, R89, R77 ;  /* 0x0000004d59177220 */ /* 0x000fe20000400000 */
[----:B------:R-:W-:Y:S01]  /*6f40*/  HADD2.F32 R116, -RZ, R115.H1_H1 ;  /* 0x30000073ff747230 */ /* 0x000fe20000004100 */
[----:B------:R-:W-:Y:S01]  /*6f50*/  F2FP.F16.F32.PACK_AB R185, R21, R20 ;  /* 0x0000001415b9723e */ /* 0x000fe200000000ff */
[----:B------:R-:W-:Y:S01]  /*6f60*/  HADD2.F32 R95, -RZ, R98.H0_H0 ;  /* 0x20000062ff5f7230 */ /* 0x000fe20000004100 */
[----:B-1----:R-:W-:Y:S01]  /*6f70*/  SYNCS.ARRIVE.TRANS64.RED.A1T0 RZ, [UR4], RZ ;  /* 0x000000ffffff79a7 */ /* 0x002fe20008100404 */
[--C-:B------:R-:W-:Y:S02]  /*6f80*/  HADD2.F32 R115, -RZ, R120.reuse.H0_H0 ;  /* 0x20000078ff737230 */ /* 0x100fe40000004100 */
[----:B------:R-:W-:Y:S01]  /*6f90*/  FMUL R72, R89, R78 ;  /* 0x0000004e59487220 */ /* 0x000fe20000400000 */
[----:B------:R-:W-:Y:S02]  /*6fa0*/  HADD2.F32 R118, -RZ, R120.H1_H1 ;  /* 0x30000078ff767230 */ /* 0x000fe40000004100 */
[----:B------:R-:W-:Y:S01]  /*6fb0*/  FFMA R22, R91, R95, R22 ;  /* 0x0000005f5b167223 */ /* 0x000fe20000000016 */
[----:B------:R-:W-:Y:S02]  /*6fc0*/  HADD2.F32 R98, -RZ, R98.H1_H1 ;  /* 0x30000062ff627230 */ /* 0x000fe40000004100 */
[C---:B------:R-:W-:Y:S01]  /*6fd0*/  FMUL R73, R89.reuse, R79 ;  /* 0x0000004f59497220 */ /* 0x040fe20000400000 */
[--C-:B------:R-:W-:Y:S02]  /*6fe0*/  HADD2.F32 R117, -RZ, R121.reuse.H0_H0 ;  /* 0x20000079ff757230 */ /* 0x100fe40000004100 */
[----:B------:R-:W-:Y:S01]  /*6ff0*/  FMUL R74, R89, R80 ;  /* 0x00000050594a7220 */ /* 0x000fe20000400000 */
[----:B------:R-:W-:Y:S02]  /*7000*/  HADD2.F32 R120, -RZ, R121.H1_H1 ;  /* 0x30000079ff787230 */ /* 0x000fe40000004100 */
[C---:B------:R-:W-:Y:S01]  /*7010*/  FFMA R23, R91.reuse, R98, R23 ;  /* 0x000000625b177223 */ /* 0x040fe20000000017 */
[--C-:B------:R-:W-:Y:S02]  /*7020*/  HADD2.F32 R121, -RZ, R123.reuse.H0_H0 ;  /* 0x2000007bff797230 */ /* 0x100fe40000004100 */
[C---:B------:R-:W-:Y:S01]  /*7030*/  FFMA R72, R91.reuse, R97, R72 ;  /* 0x000000615b487223 */ /* 0x040fe20000000048 */
[----:B------:R-:W-:Y:S02]  /*7040*/  HADD2.F32 R124, -RZ, R123.H1_H1 ;  /* 0x3000007bff7c7230 */ /* 0x000fe40000004100 */
[----:B------:R-:W-:Y:S01]  /*7050*/  FFMA R73, R91, R100, R73 ;  /* 0x000000645b497223 */ /* 0x000fe20000000049 */
[--C-:B------:R-:W-:Y:S01]  /*7060*/  HADD2.F32 R123, -RZ, R128.reuse.H0_H0 ;  /* 0x20000080ff7b7230 */ /* 0x100fe20000004100 */
[----:B------:R-:W-:Y:S01]  /*7070*/  F2FP.F16.F32.PACK_AB R186, R23, R22 ;  /* 0x0000001617ba723e */ /* 0x000fe200000000ff */
[----:B------:R-:W-:Y:S02]  /*7080*/  HADD2.F32 R126, -RZ, R128.H1_H1 ;  /* 0x30000080ff7e7230 */ /* 0x000fe40000004100 */
[----:B------:R-:W-:Y:S01]  /*7090*/  FFMA R74, R91, R99, R74 ;  /* 0x000000635b4a7223 */ /* 0x000fe2000000004a */
[--C-:B------:R-:W-:Y:S01]  /*70a0*/  HADD2.F32 R125, -RZ, R129.reuse.H0_H0 ;  /* 0x20000081ff7d7230 */ /* 0x100fe20000004100 */
[----:B------:R-:W-:Y:S01]  /*70b0*/  F2FP.F16.F32.PACK_AB R187, R73, R72 ;  /* 0x0000004849bb723e */ /* 0x000fe200000000ff */
[----:B------:R-:W-:Y:S02]  /*70c0*/  HADD2.F32 R128, -RZ, R129.H1_H1 ;  /* 0x30000081ff807230 */ /* 0x000fe40000004100 */
[C---:B------:R-:W-:Y:S01]  /*70d0*/  FMUL R75, R89.reuse, R81 ;  /* 0x00000051594b7220 */ /* 0x040fe20000400000 */
[--C-:B------:R-:W-:Y:S02]  /*70e0*/  HADD2.F32 R129, -RZ, R131.reuse.H0_H0 ;  /* 0x20000083ff817230 */ /* 0x100fe40000004100 */
[----:B------:R-:W-:Y:S01]  /*70f0*/  FMUL R76, R89, R82 ;  /* 0x00000052594c7220 */ /* 0x000fe20000400000 */
[----:B------:R-:W-:Y:S01]  /*7100*/  HADD2.F32 R132, -RZ, R131.H1_H1 ;  /* 0x30000083ff847230 */ /* 0x000fe20000004100 */
[----:B------:R-:W-:Y:S01]  /*7110*/  MOV R188, UR45 ;  /* 0x0000002d00bc7c02 */ /* 0x000fe20008000f00 */
[--C-:B------:R-:W-:Y:S02]  /*7120*/  HADD2.F32 R131, -RZ, R136.reuse.H0_H0 ;  /* 0x20000088ff837230 */ /* 0x100fe40000004100 */
[C---:B------:R-:W-:Y:S01]  /*7130*/  FFMA R75, R91.reuse, R102, R75 ;  /* 0x000000665b4b7223 */ /* 0x040fe2000000004b */
[----:B------:R-:W-:Y:S02]  /*7140*/  HADD2.F32 R134, -RZ, R136.H1_H1 ;  /* 0x30000088ff867230 */ /* 0x000fe40000004100 */
[----:B------:R-:W-:Y:S01]  /*7150*/  FFMA R76, R91, R101, R76 ;  /* 0x000000655b4c7223 */ /* 0x000fe2000000004c */
[--C-:B------:R-:W-:Y:S02]  /*7160*/  HADD2.F32 R133, -RZ, R137.reuse.H0_H0 ;  /* 0x20000089ff857230 */ /* 0x100fe40000004100 */
[C---:B------:R-:W-:Y:S01]  /*7170*/  FMUL R77, R89.reuse, R83 ;  /* 0x00000053594d7220 */ /* 0x040fe20000400000 */
[----:B------:R-:W-:Y:S02]  /*7180*/  HADD2.F32 R136, -RZ, R137.H1_H1 ;  /* 0x30000089ff887230 */ /* 0x000fe40000004100 */
[----:B------:R-:W-:Y:S01]  /*7190*/  FMUL R78, R89, R84 ;  /* 0x00000054594e7220 */ /* 0x000fe20000400000 */
[--C-:B------:R-:W-:Y:S02]  /*71a0*/  HADD2.F32 R103, -RZ, R106.reuse.H0_H0 ;  /* 0x2000006aff677230 */ /* 0x100fe40000004100 */
[----:B------:R-:W-:Y:S01]  /*71b0*/  FFMA R77, R91, R104, R77 ;  /* 0x000000685b4d7223 */ /* 0x000fe2000000004d */
[--C-:B------:R-:W-:Y:S02]  /*71c0*/  HADD2.F32 R137, -RZ, R139.reuse.H0_H0 ;  /* 0x2000008bff897230 */ /* 0x100fe40000004100 */
[----:B------:R-:W-:Y:S01]  /*71d0*/  FMUL R79, R89, R85 ;  /* 0x00000055594f7220 */ /* 0x000fe20000400000 */
[----:B------:R-:W-:Y:S02]  /*71e0*/  HADD2.F32 R140, -RZ, R139.H1_H1 ;  /* 0x3000008bff8c7230 */ /* 0x000fe40000004100 */
[----:B------:R-:W-:Y:S01]  /*71f0*/  FFMA R78, R91, R103, R78 ;  /* 0x000000675b4e7223 */ /* 0x000fe2000000004e */
[----:B------:R-:W-:Y:S01]  /*7200*/  HADD2.F32 R106, -RZ, R106.H1_H1 ;  /* 0x3000006aff6a7230 */ /* 0x000fe20000004100 */
[----:B------:R-:W-:Y:S01]  /*7210*/  F2FP.F16.F32.PACK_AB R189, R77, R76 ;  /* 0x0000004c4dbd723e */ /* 0x000fe200000000ff */
[--C-:B------:R-:W-:Y:S02]  /*7220*/  HADD2.F32 R139, -RZ, R144.reuse.H0_H0 ;  /* 0x20000090ff8b7230 */ /* 0x100fe40000004100 */
[----:B------:R-:W-:Y:S01]  /*7230*/  FMUL R80, R89, R86 ;  /* 0x0000005659507220 */ /* 0x000fe20000400000 */
[----:B------:R-:W-:Y:S02]  /*7240*/  HADD2.F32 R142, -RZ, R144.H1_H1 ;  /* 0x30000090ff8e7230 */ /* 0x000fe40000004100 */
[C---:B------:R-:W-:Y:S01]  /*7250*/  FFMA R79, R91.reuse, R106, R79 ;  /* 0x0000006a5b4f7223 */ /* 0x040fe2000000004f */
[--C-:B------:R-:W-:Y:S02]  /*7260*/  HADD2.F32 R141, -RZ, R145.reuse.H0_H0 ;  /* 0x20000091ff8d7230 */ /* 0x100fe40000004100 */
[----:B------:R-:W-:Y:S01]  /*7270*/  FFMA R80, R91, R105, R80 ;  /* 0x000000695b507223 */ /* 0x000fe20000000050 */
[----:B------:R-:W-:Y:S02]  /*7280*/  HADD2.F32 R144, -RZ, R145.H1_H1 ;  /* 0x30000091ff907230 */ /* 0x000fe40000004100 */
[----:B------:R-:W-:Y:S01]  /*7290*/  FMUL R81, R89, R87 ;  /* 0x0000005759517220 */ /* 0x000fe20000400000 */
[--C-:B------:R-:W-:Y:S01]  /*72a0*/  HADD2.F32 R145, -RZ, R147.reuse.H0_H0 ;  /* 0x20000093ff917230 */ /* 0x100fe20000004100 */
[----:B------:R-:W-:Y:S01]  /*72b0*/  F2FP.F16.F32.PACK_AB R190, R79, R78 ;  /* 0x0000004e4fbe723e */ /* 0x000fe200000000ff */
[----:B------:R-:W-:Y:S02]  /*72c0*/  HADD2.F32 R148, -RZ, R147.H1_H1 ;  /* 0x30000093ff947230 */ /* 0x000fe40000004100 */
[----:B------:R-:W-:Y:S01]  /*72d0*/  FFMA R81, R91, R108, R81 ;  /* 0x0000006c5b517223 */ /* 0x000fe20000000051 */
[----:B------:R-:W-:Y:S02]  /*72e0*/  IMAD R188, R188, 0x2800, R173 ;  /* 0x00002800bcbc7824 */ /* 0x000fe400078e02ad */
[C---:B------:R-:W-:Y:S01]  /*72f0*/  FMUL R56, R89.reuse, R56 ;  /* 0x0000003859387220 */ /* 0x040fe20000400000 */
[--C-:B------:R-:W-:Y:S02]  /*7300*/  HADD2.F32 R147, -RZ, R152.reuse.H0_H0 ;  /* 0x20000098ff937230 */ /* 0x100fe40000004100 */
[----:B------:R-:W-:Y:S01]  /*7310*/  FMUL R57, R89, R57 ;  /* 0x0000003959397220 */ /* 0x000fe20000400000 */
[----:B------:R-:W-:Y:S01]  /*7320*/  HADD2.F32 R150, -RZ, R152.H1_H1 ;  /* 0x30000098ff967230 */ /* 0x000fe20000004100 */
[----:B------:R-:W-:Y:S01]  /*7330*/  LEA R200, R188, UR46, 0x1 ;  /* 0x0000002ebcc87c11 */ /* 0x000fe2000f8e08ff */
[--C-:B------:R-:W-:Y:S01]  /*7340*/  HADD2.F32 R149, -RZ, R153.reuse.H0_H0 ;  /* 0x20000099ff957230 */ /* 0x100fe20000004100 */
[----:B------:R-:W-:Y:S01]  /*7350*/  F2FP.F16.F32.PACK_AB R188, R75, R74 ;  /* 0x0000004a4bbc723e */ /* 0x000fe200000000ff */
[----:B------:R-:W-:Y:S01]  /*7360*/  HADD2.F32 R152, -RZ, R153.H1_H1 ;  /* 0x30000099ff987230 */ /* 0x000fe20000004100 */
[----:B------:R-:W-:Y:S01]  /*7370*/  F2FP.F16.F32.PACK_AB R191, R81, R80 ;  /* 0x0000005051bf723e */ /* 0x000fe200000000ff */
[--C-:B------:R-:W-:Y:S01]  /*7380*/  HADD2.F32 R156, -RZ, R155.reuse.H1_H1 ;  /* 0x3000009bff9c7230 */ /* 0x100fe20000004100 */
[----:B------:R1:W-:Y:S01]  /*7390*/  STSM.16.M88.4 [R200+0x200], R184 ;  /* 0x000200b8c8007844 */ /* 0x0003e20000000200 */
[----:B------:R-:W-:Y:S02]  /*73a0*/  HADD2.F32 R153, -RZ, R155.H0_H0 ;  /* 0x2000009bff997230 */ /* 0x000fe40000004100 */
[C---:B------:R-:W-:Y:S01]  /*73b0*/  FFMA R56, R91.reuse, R107, R56 ;  /* 0x0000006b5b387223 */ /* 0x040fe20000000038 */
[--C-:B------:R-:W-:Y:S02]  /*73c0*/  HADD2.F32 R158, -RZ, R160.reuse.H1_H1 ;  /* 0x300000a0ff9e7230 */ /* 0x100fe40000004100 */
[----:B------:R-:W-:Y:S01]  /*73d0*/  FFMA R57, R91, R110, R57 ;  /* 0x0000006e5b397223 */ /* 0x000fe20000000039 */
[----:B------:R-:W-:Y:S02]  /*73e0*/  HADD2.F32 R155, -RZ, R160.H0_H0 ;  /* 0x200000a0ff9b7230 */ /* 0x000fe40000004100 */
[C---:B------:R-:W-:Y:S01]  /*73f0*/  FMUL R58, R89.reuse, R58 ;  /* 0x0000003a593a7220 */ /* 0x040fe20000400000 */
[--C-:B------:R-:W-:Y:S02]  /*7400*/  HADD2.F32 R157, -RZ, R161.reuse.H0_H0 ;  /* 0x200000a1ff9d7230 */ /* 0x100fe40000004100 */
[----:B------:R-:W-:Y:S01]  /*7410*/  FMUL R59, R89, R59 ;  /* 0x0000003b593b7220 */ /* 0x000fe20000400000 */
[----:B------:R-:W-:Y:S02]  /*7420*/  HADD2.F32 R160, -RZ, R161.H1_H1 ;  /* 0x300000a1ffa07230 */ /* 0x000fe40000004100 */
[C---:B------:R-:W-:Y:S01]  /*7430*/  FFMA R58, R91.reuse, R109, R58 ;  /* 0x0000006d5b3a7223 */ /* 0x040fe2000000003a */
[--C-:B------:R-:W-:Y:S02]  /*7440*/  HADD2.F32 R161, -RZ, R163.reuse.H0_H0 ;  /* 0x200000a3ffa17230 */ /* 0x100fe40000004100 */
[----:B------:R-:W-:Y:S01]  /*7450*/  FFMA R59, R91, R112, R59 ;  /* 0x000000705b3b7223 */ /* 0x000fe2000000003b */
[----:B------:R-:W-:Y:S02]  /*7460*/  HADD2.F32 R164, -RZ, R163.H1_H1 ;  /* 0x300000a3ffa47230 */ /* 0x000fe40000004100 */
[C---:B------:R-:W-:Y:S01]  /*7470*/  FMUL R60, R89.reuse, R60 ;  /* 0x0000003c593c7220 */ /* 0x040fe20000400000 */
[--C-:B------:R-:W-:Y:S02]  /*7480*/  HADD2.F32 R163, -RZ, R168.reuse.H0_H0 ;  /* 0x200000a8ffa37230 */ /* 0x100fe40000004100 */
[C---:B------:R-:W-:Y:S01]  /*7490*/  FMUL R61, R89.reuse, R61 ;  /* 0x0000003d593d7220 */ /* 0x040fe20000400000 */
[----:B------:R-:W-:Y:S02]  /*74a0*/  HADD2.F32 R166, -RZ, R168.H1_H1 ;  /* 0x300000a8ffa67230 */ /* 0x000fe40000004100 */
[C---:B------:R-:W-:Y:S01]  /*74b0*/  FMUL R62, R89.reuse, R62 ;  /* 0x0000003e593e7220 */ /* 0x040fe20000400000 */
[--C-:B------:R-:W-:Y:S02]  /*74c0*/  HADD2.F32 R165, -RZ, R169.reuse.H0_H0 ;  /* 0x200000a9ffa57230 */ /* 0x100fe40000004100 */
[C---:B------:R-:W-:Y:S01]  /*74d0*/  FMUL R63, R89.reuse, R63 ;  /* 0x0000003f593f7220 */ /* 0x040fe20000400000 */
[----:B------:R-:W-:Y:S02]  /*74e0*/  HADD2.F32 R168, -RZ, R169.H1_H1 ;  /* 0x300000a9ffa87230 */ /* 0x000fe40000004100 */
[C---:B------:R-:W-:Y:S01]  /*74f0*/  FMUL R64, R89.reuse, R64 ;  /* 0x0000004059407220 */ /* 0x040fe20000400000 */
[--C-:B------:R-:W-:Y:S02]  /*7500*/  HADD2.F32 R169, -RZ, R171.reuse.H0_H0 ;  /* 0x200000abffa97230 */ /* 0x100fe40000004100 */
[----:B------:R-:W-:Y:S01]  /*7510*/  FMUL R65, R89, R65 ;  /* 0x0000004159417220 */ /* 0x000fe20000400000 */
[----:B------:R-:W-:Y:S01]  /*7520*/  HADD2.F32 R172, -RZ, R171.H1_H1 ;  /* 0x300000abffac7230 */ /* 0x000fe20000004100 */
[----:B------:R-:W-:Y:S01]  /*7530*/  LEA R171, R197, R200, 0x1 ;  /* 0x000000c8c5ab7211 */ /* 0x000fe200078e08ff */
[--C-:B------:R-:W-:Y:S02]  /*7540*/  HADD2.F32 R111, -RZ, R114.reuse.H0_H0 ;  /* 0x20000072ff6f7230 */ /* 0x100fe40000004100 */
[C---:B------:R-:W-:Y:S01]  /*7550*/  FMUL R66, R89.reuse, R66 ;  /* 0x0000004259427220 */ /* 0x040fe20000400000 */
[----:B------:R-:W-:Y:S02]  /*7560*/  HADD2.F32 R114, -RZ, R114.H1_H1 ;  /* 0x30000072ff727230 */ /* 0x000fe40000004100 */
[----:B------:R-:W-:Y:S01]  /*7570*/  FMUL R67, R89, R67 ;  /* 0x0000004359437220 */ /* 0x000fe20000400000 */
[----:B------:R2:W-:Y:S01]  /*7580*/  STSM.16.M88.4 [R171+0x200], R188 ;  /* 0x000200bcab007844 */ /* 0x0005e20000000200 */
[----:B-1----:R-:W-:Y:S01]  /*7590*/  F2FP.F16.F32.PACK_AB R184, R57, R56 ;  /* 0x0000003839b8723e */ /* 0x002fe200000000ff */
[----:B------:R-:W-:Y:S01]  /*75a0*/  FFMA R60, R91, R111, R60 ;  /* 0x0000006f5b3c7223 */ /* 0x000fe2000000003c */
[----:B------:R-:W-:Y:S01]  /*75b0*/  F2FP.F16.F32.PACK_AB R185, R59, R58 ;  /* 0x0000003a3bb9723e */ /* 0x000fe200000000ff */
[C---:B------:R-:W-:Y:S01]  /*75c0*/  FFMA R61, R91.reuse, R114, R61 ;  /* 0x000000725b3d7223 */ /* 0x040fe2000000003d */
[C---:B------:R-:W-:Y:S01]  /*75d0*/  FFMA R62, R91.reuse, R113, R62 ;  /* 0x000000715b3e7223 */ /* 0x040fe2000000003e */
[C---:B------:R-:W-:Y:S01]  /*75e0*/  FFMA R63, R91.reuse, R116, R63 ;  /* 0x000000745b3f7223 */ /* 0x040fe2000000003f */
[----:B------:R-:W-:Y:S02]  /*75f0*/  HADD2.F32 R119, -RZ, R122.H0_H0 ;  /* 0x2000007aff777230 */ /* 0x000fe40000004100 */
[----:B------:R-:W-:Y:S01]  /*7600*/  FFMA R64, R91, R115, R64 ;  /* 0x000000735b407223 */ /* 0x000fe20000000040 */
[----:B------:R-:W-:Y:S01]  /*7610*/  F2FP.F16.F32.PACK_AB R186, R61, R60 ;  /* 0x0000003c3dba723e */ /* 0x000fe200000000ff */
[----:B------:R-:W-:Y:S01]  /*7620*/  FFMA R65, R91, R118, R65 ;  /* 0x000000765b417223 */ /* 0x000fe20000000041 */
[----:B------:R-:W-:Y:S01]  /*7630*/  F2FP.F16.F32.PACK_AB R187, R63, R62 ;  /* 0x0000003e3fbb723e */ /* 0x000fe200000000ff */
[C---:B------:R-:W-:Y:S01]  /*7640*/  FFMA R66, R91.reuse, R117, R66 ;  /* 0x000000755b427223 */ /* 0x040fe20000000042 */
[----:B------:R-:W-:Y:S01]  /*7650*/  FFMA R67, R91, R120, R67 ;  /* 0x000000785b437223 */ /* 0x000fe20000000043 */
[----:B------:R-:W-:Y:S02]  /*7660*/  HADD2.F32 R159, -RZ, R162.H0_H0 ;  /* 0x200000a2ff9f7230 */ /* 0x000fe40000004100 */
[----:B------:R-:W-:Y:S01]  /*7670*/  FMUL R68, R89, R68 ;  /* 0x0000004459447220 */ /* 0x000fe20000400000 */
[----:B------:R-:W-:Y:S01]  /*7680*/  HADD2.F32 R122, -RZ, R122.H1_H1 ;  /* 0x3000007aff7a7230 */ /* 0x000fe20000004100 */
[----:B------:R1:W-:Y:S01]  /*7690*/  STSM.16.M88.4 [R200+0x1200], R184 ;  /* 0x001200b8c8007844 */ /* 0x0003e20000000200 */
[----:B------:R-:W-:Y:S02]  /*76a0*/  HADD2.F32 R162, -RZ, R162.H1_H1 ;  /* 0x300000a2ffa27230 */ /* 0x000fe40000004100 */
[----:B------:R-:W-:Y:S01]  /*76b0*/  FFMA R68, R91, R119, R68 ;  /* 0x000000775b447223 */ /* 0x000fe20000000044 */
[C---:B------:R-:W-:Y:S01]  /*76c0*/  FMUL R69, R89.reuse, R69 ;  /* 0x0000004559457220 */ /* 0x040fe20000400000 */
[C---:B------:R-:W-:Y:S01]  /*76d0*/  FMUL R70, R89.reuse, R70 ;  /* 0x0000004659467220 */ /* 0x040fe20000400000 */
[C---:B------:R-:W-:Y:S01]  /*76e0*/  FMUL R71, R89.reuse, R71 ;  /* 0x0000004759477220 */ /* 0x040fe20000400000 */
[----:B------:R-:W-:Y:S01]  /*76f0*/  FMUL R40, R89, R40 ;  /* 0x0000002859287220 */ /* 0x000fe20000400000 */
[C---:B------:R-:W-:Y:S01]  /*7700*/  FFMA R69, R91.reuse, R122, R69 ;  /* 0x0000007a5b457223 */ /* 0x040fe20000000045 */
[C---:B------:R-:W-:Y:S01]  /*7710*/  FFMA R70, R91.reuse, R121, R70 ;  /* 0x000000795b467223 */ /* 0x040fe20000000046 */
[C---:B------:R-:W-:Y:S01]  /*7720*/  FFMA R71, R91.reuse, R124, R71 ;  /* 0x0000007c5b477223 */ /* 0x040fe20000000047 */
[----:B------:R-:W-:Y:S01]  /*7730*/  FFMA R40, R91, R123, R40 ;  /* 0x0000007b5b287223 */ /* 0x000fe20000000028 */
[C---:B------:R-:W-:Y:S01]  /*7740*/  FMUL R41, R89.reuse, R41 ;  /* 0x0000002959297220 */ /* 0x040fe20000400000 */
[----:B------:R-:W-:Y:S01]  /*7750*/  FMUL R42, R89, R42 ;  /* 0x0000002a592a7220 */ /* 0x000fe20000400000 */
[--C-:B------:R-:W-:Y:S01]  /*7760*/  HADD2.F32 R127, -RZ, R130.reuse.H0_H0 ;  /* 0x20000082ff7f7230 */ /* 0x100fe20000004100 */
[----:B--2---:R-:W-:Y:S01]  /*7770*/  F2FP.F16.F32.PACK_AB R188, R65, R64 ;  /* 0x0000004041bc723e */ /* 0x004fe200000000ff */
[----:B------:R-:W-:Y:S01]  /*7780*/  FFMA R41, R91, R126, R41 ;  /* 0x0000007e5b297223 */ /* 0x000fe20000000029 */
[----:B------:R-:W-:Y:S01]  /*7790*/  F2FP.F16.F32.PACK_AB R189, R67, R66 ;  /* 0x0000004243bd723e */ /* 0x000fe200000000ff */
[----:B------:R-:W-:Y:S01]  /*77a0*/  FFMA R42, R91, R125, R42 ;  /* 0x0000007d5b2a7223 */ /* 0x000fe2000000002a */
[----:B------:R-:W-:Y:S01]  /*77b0*/  F2FP.F16.F32.PACK_AB R190, R69, R68 ;  /* 0x0000004445be723e */ /* 0x000fe200000000ff */
[----:B------:R-:W-:Y:S01]  /*77c0*/  FMUL R43, R89, R43 ;  /* 0x0000002b592b7220 */ /* 0x000fe20000400000 */
[----:B------:R-:W-:Y:S01]  /*77d0*/  F2FP.F16.F32.PACK_AB R191, R71, R70 ;  /* 0x0000004647bf723e */ /* 0x000fe200000000ff */
[----:B------:R-:W-:Y:S02]  /*77e0*/  HADD2.F32 R130, -RZ, R130.H1_H1 ;  /* 0x30000082ff827230 */ /* 0x000fe40000004100 */
[----:B------:R-:W-:Y:S01]  /*77f0*/  FMUL R44, R89, R44 ;  /* 0x0000002c592c7220 */ /* 0x000fe20000400000 */
[----:B------:R-:W-:Y:S01]  /*7800*/  FFMA R43, R91, R128, R43 ;  /* 0x000000805b2b7223 */ /* 0x000fe2000000002b */
[----:B------:R-:W-:Y:S01]  /*7810*/  FMUL R45, R89, R45 ;  /* 0x0000002d592d7220 */ /* 0x000fe20000400000 */
[----:B------:R2:W-:Y:S01]  /*7820*/  STSM.16.M88.4 [R171+0x1200], R188 ;  /* 0x001200bcab007844 */ /* 0x0005e20000000200 */
[----:B------:R-:W-:Y:S01]  /*7830*/  FFMA R44, R91, R127, R44 ;  /* 0x0000007f5b2c7223 */ /* 0x000fe2000000002c */
[----:B------:R-:W-:Y:S01]  /*7840*/  FMUL R46, R89, R46 ;  /* 0x0000002e592e7220 */ /* 0x000fe20000400000 */
[----:B------:R-:W-:Y:S01]  /*7850*/  FFMA R45, R91, R130, R45 ;  /* 0x000000825b2d7223 */ /* 0x000fe2000000002d */
[C---:B------:R-:W-:Y:S01]  /*7860*/  FMUL R47, R89.reuse, R47 ;  /* 0x0000002f592f7220 */ /* 0x040fe20000400000 */
[----:B------:R-:W-:Y:S01]  /*7870*/  FMUL R48, R89, R48 ;  /* 0x0000003059307220 */ /* 0x000fe20000400000 */
[----:B-1----:R-:W-:Y:S01]  /*7880*/  F2FP.F16.F32.PACK_AB R184, R41, R40 ;  /* 0x0000002829b8723e */ /* 0x002fe200000000ff */
[----:B------:R-:W-:Y:S01]  /*7890*/  FFMA R46, R91, R129, R46 ;  /* 0x000000815b2e7223 */ /* 0x000fe2000000002e */
[----:B------:R-:W-:Y:S01]  /*78a0*/  F2FP.F16.F32.PACK_AB R185, R43, R42 ;  /* 0x0000002a2bb9723e */ /* 0x000fe200000000ff */
[----:B------:R-:W-:Y:S01]  /*78b0*/  FFMA R47, R91, R132, R47 ;  /* 0x000000845b2f7223 */ /* 0x000fe2000000002f */
[----:B------:R-:W-:Y:S01]  /*78c0*/  F2FP.F16.F32.PACK_AB R186, R45, R44 ;  /* 0x0000002c2dba723e */ /* 0x000fe200000000ff */
[----:B------:R-:W-:Y:S01]  /*78d0*/  FFMA R48, R91, R131, R48 ;  /* 0x000000835b307223 */ /* 0x000fe20000000030 */
[C---:B------:R-:W-:Y:S01]  /*78e0*/  FMUL R49, R89.reuse, R49 ;  /* 0x0000003159317220 */ /* 0x040fe20000400000 */
[----:B------:R-:W-:Y:S01]  /*78f0*/  FMUL R50, R89, R50 ;  /* 0x0000003259327220 */ /* 0x000fe20000400000 */
[----:B------:R-:W-:Y:S01]  /*7900*/  F2FP.F16.F32.PACK_AB R187, R47, R46 ;  /* 0x0000002e2fbb723e */ /* 0x000fe200000000ff */
[----:B------:R-:W-:Y:S01]  /*7910*/  FMUL R51, R89, R51 ;  /* 0x0000003359337220 */ /* 0x000fe20000400000 */
[--C-:B------:R-:W-:Y:S02]  /*7920*/  HADD2.F32 R135, -RZ, R138.reuse.H0_H0 ;  /* 0x2000008aff877230 */ /* 0x100fe40000004100 */
[C---:B------:R-:W-:Y:S01]  /*7930*/  FFMA R49, R91.reuse, R134, R49 ;  /* 0x000000865b317223 */ /* 0x040fe20000000031 */
[C---:B------:R-:W-:Y:S01]  /*7940*/  FFMA R50, R91.reuse, R133, R50 ;  /* 0x000000855b327223 */ /* 0x040fe20000000032 */
[----:B------:R1:W-:Y:S01]  /*7950*/  STSM.16.M88.4 [R200+0x2200], R184 ;  /* 0x002200b8c8007844 */ /* 0x0003e20000000200 */
[----:B------:R-:W-:Y:S01]  /*7960*/  FFMA R51, R91, R136, R51 ;  /* 0x000000885b337223 */ /* 0x000fe20000000033 */
[C---:B------:R-:W-:Y:S01]  /*7970*/  FMUL R52, R89.reuse, R52 ;  /* 0x0000003459347220 */ /* 0x040fe20000400000 */
[----:B------:R-:W-:Y:S02]  /*7980*/  HADD2.F32 R138, -RZ, R138.H1_H1 ;  /* 0x3000008aff8a7230 */ /* 0x000fe40000004100 */
[C---:B------:R-:W-:Y:S01]  /*7990*/  FMUL R53, R89.reuse, R53 ;  /* 0x0000003559357220 */ /* 0x040fe20000400000 */
[----:B------:R-:W-:Y:S01]  /*79a0*/  FMUL R54, R89, R54 ;  /* 0x0000003659367220 */ /* 0x000fe20000400000 */
[----:B------:R-:W-:Y:S01]  /*79b0*/  FFMA R52, R91, R135, R52 ;  /* 0x000000875b347223 */ /* 0x000fe20000000034 */
[----:B------:R-:W-:Y:S01]  /*79c0*/  FMUL R55, R89, R55 ;  /* 0x0000003759377220 */ /* 0x000fe20000400000 */
[C---:B------:R-:W-:Y:S01]  /*79d0*/  FFMA R53, R91.reuse, R138, R53 ;  /* 0x0000008a5b357223 */ /* 0x040fe20000000035 */
[----:B------:R-:W-:Y:S01]  /*79e0*/  FFMA R54, R91, R137, R54 ;  /* 0x000000895b367223 */ /* 0x000fe20000000036 */
[----:B------:R-:W-:Y:S01]  /*79f0*/  FMUL R24, R89, R24 ;  /* 0x0000001859187220 */ /* 0x000fe20000400000 */
[----:B------:R-:W-:Y:S01]  /*7a00*/  FFMA R55, R91, R140, R55 ;  /* 0x0000008c5b377223 */ /* 0x000fe20000000037 */
[----:B--2---:R-:W-:Y:S01]  /*7a10*/  F2FP.F16.F32.PACK_AB R188, R49, R48 ;  /* 0x0000003031bc723e */ /* 0x004fe200000000ff */
[----:B------:R-:W-:Y:S01]  /*7a20*/  FMUL R25, R89, R25 ;  /* 0x0000001959197220 */ /* 0x000fe20000400000 */
[----:B------:R-:W-:Y:S01]  /*7a30*/  F2FP.F16.F32.PACK_AB R189, R51, R50 ;  /* 0x0000003233bd723e */ /* 0x000fe200000000ff */
[----:B------:R-:W-:Y:S01]  /*7a40*/  FFMA R24, R91, R139, R24 ;  /* 0x0000008b5b187223 */ /* 0x000fe20000000018 */
[----:B------:R-:W-:Y:S01]  /*7a50*/  F2FP.F16.F32.PACK_AB R190, R53, R52 ;  /* 0x0000003435be723e */ /* 0x000fe200000000ff */
[----:B------:R-:W-:Y:S01]  /*7a60*/  FFMA R25, R91, R142, R25 ;  /* 0x0000008e5b197223 */ /* 0x000fe20000000019 */
[----:B------:R-:W-:Y:S01]  /*7a70*/  F2FP.F16.F32.PACK_AB R191, R55, R54 ;  /* 0x0000003637bf723e */ /* 0x000fe200000000ff */
[C---:B------:R-:W-:Y:S01]  /*7a80*/  FMUL R26, R89.reuse, R26 ;  /* 0x0000001a591a7220 */ /* 0x040fe20000400000 */
[--C-:B------:R-:W-:Y:S02]  /*7a90*/  HADD2.F32 R143, -RZ, R146.reuse.H0_H0 ;  /* 0x20000092ff8f7230 */ /* 0x100fe40000004100 */
[----:B------:R-:W-:Y:S01]  /*7aa0*/  FMUL R27, R89, R27 ;  /* 0x0000001b591b7220 */ /* 0x000fe20000400000 */
[----:B------:R-:W-:Y:S01]  /*7ab0*/  HADD2.F32 R146, -RZ, R146.H1_H1 ;  /* 0x30000092ff927230 */ /* 0x000fe20000004100 */
[----:B------:R2:W-:Y:S01]  /*7ac0*/  STSM.16.M88.4 [R171+0x2200], R188 ;  /* 0x002200bcab007844 */ /* 0x0005e20000000200 */
[C---:B------:R-:W-:Y:S01]  /*7ad0*/  FFMA R26, R91.reuse, R141, R26 ;  /* 0x0000008d5b1a7223 */ /* 0x040fe2000000001a */
[----:B------:R-:W-:Y:S01]  /*7ae0*/  FFMA R27, R91, R144, R27 ;  /* 0x000000905b1b7223 */ /* 0x000fe2000000001b */
[C---:B------:R-:W-:Y:S01]  /*7af0*/  FMUL R28, R89.reuse, R28 ;  /* 0x0000001c591c7220 */ /* 0x040fe20000400000 */
[C---:B------:R-:W-:Y:S01]  /*7b00*/  FMUL R29, R89.reuse, R29 ;  /* 0x0000001d591d7220 */ /* 0x040fe20000400000 */
[C---:B------:R-:W-:Y:S01]  /*7b10*/  FMUL R30, R89.reuse, R30 ;  /* 0x0000001e591e7220 */ /* 0x040fe20000400000 */
[----:B------:R-:W-:Y:S01]  /*7b20*/  FMUL R31, R89, R31 ;  /* 0x0000001f591f7220 */ /* 0x000fe20000400000 */
[----:B------:R-:W-:Y:S01]  /*7b30*/  FFMA R28, R91, R143, R28 ;  /* 0x0000008f5b1c7223 */ /* 0x000fe2000000001c */
[----:B-1----:R-:W-:Y:S01]  /*7b40*/  F2FP.F16.F32.PACK_AB R184, R25, R24 ;  /* 0x0000001819b8723e */ /* 0x002fe200000000ff */
[----:B------:R-:W-:Y:S01]  /*7b50*/  FFMA R29, R91, R146, R29 ;  /* 0x000000925b1d7223 */ /* 0x000fe2000000001d */
[----:B------:R-:W-:Y:S01]  /*7b60*/  F2FP.F16.F32.PACK_AB R185, R27, R26 ;  /* 0x0000001a1bb9723e */ /* 0x000fe200000000ff */
[C---:B------:R-:W-:Y:S01]  /*7b70*/  FFMA R30, R91.reuse, R145, R30 ;  /* 0x000000915b1e7223 */ /* 0x040fe2000000001e */
[----:B------:R-:W-:Y:S01]  /*7b80*/  FFMA R31, R91, R148, R31 ;  /* 0x000000945b1f7223 */ /* 0x000fe2000000001f */
[----:B------:R-:W-:Y:S01]  /*7b90*/  FMUL R32, R89, R32 ;  /* 0x0000002059207220 */ /* 0x000fe20000400000 */
[----:B------:R-:W-:Y:S01]  /*7ba0*/  F2FP.F16.F32.PACK_AB R186, R29, R28 ;  /* 0x0000001c1dba723e */ /* 0x000fe200000000ff */
[C---:B------:R-:W-:Y:S01]  /*7bb0*/  FMUL R33, R89.reuse, R33 ;  /* 0x0000002159217220 */ /* 0x040fe20000400000 */
[----:B------:R-:W-:Y:S01]  /*7bc0*/  FMUL R34, R89, R34 ;  /* 0x0000002259227220 */ /* 0x000fe20000400000 */
[----:B------:R-:W-:Y:S01]  /*7bd0*/  F2FP.F16.F32.PACK_AB R187, R31, R30 ;  /* 0x0000001e1fbb723e */ /* 0x000fe200000000ff */
[C---:B------:R-:W-:Y:S01]  /*7be0*/  FFMA R32, R91.reuse, R147, R32 ;  /* 0x000000935b207223 */ /* 0x040fe20000000020 */
[C---:B------:R-:W-:Y:S01]  /*7bf0*/  FFMA R33, R91.reuse, R150, R33 ;  /* 0x000000965b217223 */ /* 0x040fe20000000021 */
[----:B------:R-:W-:Y:S01]  /*7c00*/  FFMA R34, R91, R149, R34 ;  /* 0x000000955b227223 */ /* 0x000fe20000000022 */
[C---:B------:R-:W-:Y:S01]  /*7c10*/  FMUL R35, R89.reuse, R35 ;  /* 0x0000002359237220 */ /* 0x040fe20000400000 */
[--C-:B------:R-:W-:Y:S01]  /*7c20*/  HADD2.F32 R151, -RZ, R154.reuse.H0_H0 ;  /* 0x2000009aff977230 */ /* 0x100fe20000004100 */
[----:B------:R1:W-:Y:S01]  /*7c30*/  STSM.16.M88.4 [R200+0x3200], R184 ;  /* 0x003200b8c8007844 */ /* 0x0003e20000000200 */
[----:B------:R-:W-:Y:S01]  /*7c40*/  FMUL R36, R89, R36 ;  /* 0x0000002459247220 */ /* 0x000fe20000400000 */
[----:B------:R-:W-:Y:S02]  /*7c50*/  HADD2.F32 R154, -RZ, R154.H1_H1 ;  /* 0x3000009aff9a7230 */ /* 0x000fe40000004100 */
[----:B------:R-:W-:Y:S01]  /*7c60*/  FFMA R35, R91, R152, R35 ;  /* 0x000000985b237223 */ /* 0x000fe20000000023 */
[----:B------:R-:W-:Y:S01]  /*7c70*/  FMUL R37, R89, R37 ;  /* 0x0000002559257220 */ /* 0x000fe20000400000 */
[----:B------:R-:W-:Y:S01]  /*7c80*/  FFMA R36, R91, R151, R36 ;  /* 0x000000975b247223 */ /* 0x000fe20000000024 */
[C---:B------:R-:W-:Y:S01]  /*7c90*/  FMUL R38, R89.reuse, R38 ;  /* 0x0000002659267220 */ /* 0x040fe20000400000 */
[----:B------:R-:W-:Y:S01]  /*7ca0*/  FMUL R39, R89, R39 ;  /* 0x0000002759277220 */ /* 0x000fe20000400000 */
[----:B--2---:R-:W-:Y:S01]  /*7cb0*/  F2FP.F16.F32.PACK_AB R188, R33, R32 ;  /* 0x0000002021bc723e */ /* 0x004fe200000000ff */
        /* <DEDUP_REMOVED lines=13> */
[----:B------:R1:W-:Y:S01]  /*7d90*/  STSM.16.M88.4 [R171+0x3200], R188 ;  /* 0x003200bcab007844 */ /* 0x0003e20000000200 */
[----:B------:R-:W-:Y:S01]  /*7da0*/  FMUL R8, R89, R8 ;  /* 0x0000000859087220 */ /* 0x000fe20000400000 */
[----:B------:R-:W-:Y:S01]  /*7db0*/  F2FP.F16.F32.PACK_AB R156, R5, R4 ;  /* 0x00000004059c723e */ /* 0x000fe200000000ff */
[----:B------:R-:W-:Y:S01]  /*7dc0*/  FFMA R7, R91, R160, R7 ;  /* 0x000000a05b077223 */ /* 0x000fe20000000007 */
[----:B------:R-:W-:Y:S01]  /*7dd0*/  FMUL R9, R89, R9 ;  /* 0x0000000959097220 */ /* 0x000fe20000400000 */
[----:B------:R-:W-:Y:S01]  /*7de0*/  FFMA R8, R91, R159, R8 ;  /* 0x0000009f5b087223 */ /* 0x000fe20000000008 */
[C---:B------:R-:W-:Y:S01]  /*7df0*/  FMUL R10, R89.reuse, R10 ;  /* 0x0000000a590a7220 */ /* 0x040fe20000400000 */
[C---:B------:R-:W-:Y:S01]  /*7e00*/  FMUL R11, R89.reuse, R11 ;  /* 0x0000000b590b7220 */ /* 0x040fe20000400000 */
[----:B------:R-:W-:Y:S01]  /*7e10*/  FMUL R12, R89, R12 ;  /* 0x0000000c590c7220 */ /* 0x000fe20000400000 */
[----:B------:R-:W-:Y:S01]  /*7e20*/  FFMA R9, R91, R162, R9 ;  /* 0x000000a25b097223 */ /* 0x000fe20000000009 */
[----:B------:R-:W-:Y:S01]  /*7e30*/  FMUL R13, R89, R13 ;  /* 0x0000000d590d7220 */ /* 0x000fe20000400000 */
[----:B------:R-:W-:Y:S01]  /*7e40*/  FFMA R10, R91, R161, R10 ;  /* 0x000000a15b0a7223 */ /* 0x000fe2000000000a */
[----:B------:R-:W-:Y:S01]  /*7e50*/  FMUL R14, R89, R14 ;  /* 0x0000000e590e7220 */ /* 0x000fe20000400000 */
[----:B------:R-:W-:Y:S01]  /*7e60*/  FFMA R11, R91, R164, R11 ;  /* 0x000000a45b0b7223 */ /* 0x000fe2000000000b */
[--C-:B------:R-:W-:Y:S02]  /*7e70*/  HADD2.F32 R167, -RZ, R170.reuse.H0_H0 ;  /* 0x200000aaffa77230 */ /* 0x100fe40000004100 */
[----:B------:R-:W-:Y:S01]  /*7e80*/  FMUL R15, R89, R15 ;  /* 0x0000000f590f7220 */ /* 0x000fe20000400000 */
[----:B------:R-:W-:Y:S01]  /*7e90*/  FFMA R12, R91, R163, R12 ;  /* 0x000000a35b0c7223 */ /* 0x000fe2000000000c */
[----:B------:R-:W-:Y:S02]  /*7ea0*/  HADD2.F32 R170, -RZ, R170.H1_H1 ;  /* 0x300000aaffaa7230 */ /* 0x000fe40000004100 */
[----:B------:R-:W-:Y:S01]  /*7eb0*/  FMUL R16, R89, R16 ;  /* 0x0000001059107220 */ /* 0x000fe20000400000 */
[----:B------:R-:W-:Y:S01]  /*7ec0*/  FFMA R13, R91, R166, R13 ;  /* 0x000000a65b0d7223 */ /* 0x000fe2000000000d */
[----:B------:R-:W-:Y:S01]  /*7ed0*/  FMUL R17, R89, R17 ;  /* 0x0000001159117220 */ /* 0x000fe20000400000 */
[----:B------:R-:W-:Y:S01]  /*7ee0*/  FFMA R14, R91, R165, R14 ;  /* 0x000000a55b0e7223 */ /* 0x000fe2000000000e */
[----:B------:R-:W-:Y:S01]  /*7ef0*/  FMUL R18, R89, R18 ;  /* 0x0000001259127220 */ /* 0x000fe20000400000 */
[----:B------:R-:W-:Y:S01]  /*7f00*/  FFMA R15, R91, R168, R15 ;  /* 0x000000a85b0f7223 */ /* 0x000fe2000000000f */
[----:B------:R-:W-:Y:S01]  /*7f10*/  FMUL R19, R89, R19 ;  /* 0x0000001359137220 */ /* 0x000fe20000400000 */
[C---:B------:R-:W-:Y:S01]  /*7f20*/  FFMA R16, R91.reuse, R167, R16 ;  /* 0x000000a75b107223 */ /* 0x040fe20000000010 */
[C---:B------:R-:W-:Y:S01]  /*7f30*/  FFMA R17, R91.reuse, R170, R17 ;  /* 0x000000aa5b117223 */ /* 0x040fe20000000011 */
[C---:B------:R-:W-:Y:S01]  /*7f40*/  FFMA R18, R91.reuse, R169, R18 ;  /* 0x000000a95b127223 */ /* 0x040fe20000000012 */
[----:B------:R-:W-:Y:S01]  /*7f50*/  FFMA R19, R91, R172, R19 ;  /* 0x000000ac5b137223 */ /* 0x000fe20000000013 */
[----:B------:R-:W-:Y:S01]  /*7f60*/  F2FP.F16.F32.PACK_AB R157, R7, R6 ;  /* 0x00000006079d723e */ /* 0x000fe200000000ff */
[----:B------:R-:W-:Y:S01]  /*7f70*/  UIADD3 UR7, UPT, UPT, UR45, 0x1, URZ ;  /* 0x000000012d077890 */ /* 0x000fe2000fffe0ff */
[----:B------:R-:W-:Y:S01]  /*7f80*/  F2FP.F16.F32.PACK_AB R158, R9, R8 ;  /* 0x00000008099e723e */ /* 0x000fe200000000ff */
[----:B------:R-:W-:Y:S01]  /*7f90*/  BSSY.RECONVERGENT B0, `(.L_x_113) ;  /* 0x000002e000007945 */ /* 0x000fe20003800200 */
[----:B------:R-:W-:Y:S02]  /*7fa0*/  F2FP.F16.F32.PACK_AB R159, R11, R10 ;  /* 0x0000000a0b9f723e */ /* 0x000fe400000000ff */
[----:B------:R-:W-:Y:S02]  /*7fb0*/  F2FP.F16.F32.PACK_AB R160, R13, R12 ;  /* 0x0000000c0da0723e */ /* 0x000fe400000000ff */
[----:B------:R-:W-:Y:S01]  /*7fc0*/  F2FP.F16.F32.PACK_AB R161, R15, R14 ;  /* 0x0000000e0fa1723e */ /* 0x000fe200000000ff */
[----:B------:R1:W-:Y:S01]  /*7fd0*/  STSM.16.M88.4 [R200+0x4200], R156 ;  /* 0x0042009cc8007844 */ /* 0x0003e20000000200 */
[----:B------:R-:W-:Y:S02]  /*7fe0*/  F2FP.F16.F32.PACK_AB R162, R17, R16 ;  /* 0x0000001011a2723e */ /* 0x000fe400000000ff */
[----:B------:R-:W-:Y:S05]  /*7ff0*/  F2FP.F16.F32.PACK_AB R163, R19, R18 ;  /* 0x0000001213a3723e */ /* 0x000fea00000000ff */
[----:B------:R1:W-:Y:S01]  /*8000*/  STSM.16.M88.4 [R171+0x4200], R160 ;  /* 0x004200a0ab007844 */ /* 0x0003e20000000200 */
[----:B------:R-:W-:Y:S01]  /*8010*/  @!PT LDS RZ, [RZ] ;  /* 0x00000000fffff984 */ /* 0x000fe20000000800 */
[----:B------:R-:W-:Y:S01]  /*8020*/  @!PT LDS RZ, [RZ] ;  /* 0x00000000fffff984 */ /* 0x000fe20000000800 */
[----:B------:R-:W-:Y:S01]  /*8030*/  @!PT LDS RZ, [RZ] ;  /* 0x00000000fffff984 */ /* 0x000fe20000000800 */
[----:B------:R-:W-:Y:S01]  /*8040*/  @!PT LDS RZ, [RZ] ;  /* 0x00000000fffff984 */ /* 0x000fe20000000800 */
[----:B------:R2:W-:Y:S07]  /*8050*/  MEMBAR.ALL.CTA ;  /* 0x0000000000007992 */ /* 0x0005ee0000008000 */
[----:B--2---:R-:W2:Y:S02]  /*8060*/  FENCE.VIEW.ASYNC.S ;  /* 0x00000000000073c6 */ /* 0x004ea40000000000 */
[----:B--2---:R-:W-:Y:S06]  /*8070*/  BAR.SYNC.DEFER_BLOCKING 0x1, 0x80 ;  /* 0x0042000000007b1d */ /* 0x004fec0000010000 */
[----:B------:R-:W-:Y:S05]  /*8080*/  @P0 BRA `(.L_x_114) ;  /* 0x0000000000780947 */ /* 0x000fea0003800000 */
[----:B------:R-:W2:Y:S01]  /*8090*/  LDCU.64 UR12, c[0x0][0x348] ;  /* 0x00006900ff0c77ac */ /* 0x000ea20008000a00 */
[----:B------:R-:W-:Y:S02]  /*80a0*/  UIMAD UR6, UR45, 0x5000, UR46 ;  /* 0x000050002d0678a4 */ /* 0x000fe4000f8e022e */
[----:B------:R-:W-:Y:S02]  /*80b0*/  UIMAD UR9, UR48, 0xa0, URZ ;  /* 0x000000a0300978a4 */ /* 0x000fe4000f8e02ff */
[----:B------:R-:W-:Y:S02]  /*80c0*/  USHF.L.U32 UR10, UR47, 0x6, URZ ;  /* 0x000000062f0a7899 */ /* 0x000fe400080006ff */
[----:B------:R-:W-:Y:S01]  /*80d0*/  UIADD3 UR8, UPT, UPT, UR6, 0x200, URZ ;  /* 0x0000020006087890 */ /* 0x000fe2000fffe0ff */
[----:B------:R-:W-:Y:S01]  /*80e0*/  UMOV UR11, UR36 ;  /* 0x00000024000b7c82 */ /* 0x000fe20008000000 */
[----:B------:R-:W-:Y:S02]  /*80f0*/  UIADD3 UR25, UPT, UPT, UR9, 0x20, URZ ;  /* 0x0000002009197890 */ /* 0x000fe4000fffe0ff */
[----:B------:R-:W-:Y:S01]  /*8100*/  UIADD3 UR24, UPT, UPT, UR6, 0x1200, URZ ;  /* 0x0000120006187890 */ /* 0x000fe2000fffe0ff */
[----:B------:R-:W-:Y:S01]  /*8110*/  UMOV UR27, UR36 ;  /* 0x00000024001b7c82 */ /* 0x000fe20008000000 */
[----:B--2---:R-:W-:Y:S01]  /*8120*/  UIADD3 UR4, UP0, UPT, UR12, 0x680, URZ ;  /* 0x000006800c047890 */ /* 0x004fe2000ff1e0ff */
[----:B------:R-:W-:Y:S01]  /*8130*/  UMOV UR26, UR10 ;  /* 0x0000000a001a7c82 */ /* 0x000fe20008000000 */
[----:B------:R-:W-:Y:S02]  /*8140*/  UIADD3 UR21, UPT, UPT, UR9, 0x40, URZ ;  /* 0x0000004009157890 */ /* 0x000fe4000fffe0ff */
[----:B------:R-:W-:Y:S02]  /*8150*/  UIADD3.X UR5, UPT, UPT, URZ, UR13, URZ, UP0, !UPT ;  /* 0x0000000dff057290 */ /* 0x000fe400087fe4ff */
[----:B------:R-:W-:Y:S01]  /*8160*/  UIADD3 UR20, UPT, UPT, UR6, 0x2200, URZ ;  /* 0x0000220006147890 */ /* 0x000fe2000fffe0ff */
[----:B------:R-:W-:Y:S01]  /*8170*/  UMOV UR23, UR36 ;  /* 0x0000002400177c82 */ /* 0x000fe20008000000 */
[----:B------:R-:W-:Y:S01]  /*8180*/  UMOV UR22, UR10 ;  /* 0x0000000a00167c82 */ /* 0x000fe20008000000 */
[----:B------:R-:W-:Y:S02]  /*8190*/  UIADD3 UR17, UPT, UPT, UR9, 0x60, URZ ;  /* 0x0000006009117890 */ /* 0x000fe4000fffe0ff */
[----:B------:R-:W-:Y:S02]  /*81a0*/  UIADD3 UR16, UPT, UPT, UR6, 0x3200, URZ ;  /* 0x0000320006107890 */ /* 0x000fe4000fffe0ff */
[----:B------:R2:W-:Y:S01]  /*81b0*/  UTMASTG.3D [UR8], [UR4] ;  /* 0x00000008040073b5 */ /* 0x0005e20008010000 */
[----:B------:R-:W-:Y:S01]  /*81c0*/  UMOV UR19, UR36 ;  /* 0x0000002400137c82 */ /* 0x000fe20008000000 */
[----:B------:R-:W-:Y:S01]  /*81d0*/  UMOV UR18, UR10 ;  /* 0x0000000a00127c82 */ /* 0x000fe20008000000 */
[----:B------:R-:W-:Y:S02]  /*81e0*/  UIADD3 UR13, UPT, UPT, UR9, 0x80, URZ ;  /* 0x00000080090d7890 */ /* 0x000fe4000fffe0ff */
[----:B------:R-:W-:Y:S01]  /*81f0*/  UIADD3 UR12, UPT, UPT, UR6, 0x4200, URZ ;  /* 0x00004200060c7890 */ /* 0x000fe2000fffe0ff */
[----:B------:R-:W-:Y:S01]  /*8200*/  UMOV UR15, UR36 ;  /* 0x00000024000f7c82 */ /* 0x000fe20008000000 */
[----:B------:R2:W-:Y:S01]  /*8210*/  UTMASTG.3D [UR24], [UR4] ;  /* 0x00000018040073b5 */ /* 0x0005e20008010000 */
[----:B------:R-:W-:Y:S01]  /*8220*/  UMOV UR14, UR10 ;  /* 0x0000000a000e7c82 */ /* 0x000fe20008000000 */
[----:B------:R2:W-:Y:S01]  /*8230*/  UTMASTG.3D [UR20], [UR4] ;  /* 0x00000014040073b5 */ /* 0x0005e20008010000 */
[----:B------:R2:W-:Y:S04]  /*8240*/  UTMASTG.3D [UR16], [UR4] ;  /* 0x00000010040073b5 */ /* 0x0005e80008010000 */
[----:B------:R2:W-:Y:S02]  /*8250*/  UTMASTG.3D [UR12], [UR4] ;  /* 0x0000000c040073b5 */ /* 0x0005e40008010000 */
[----:B--2---:R0:W-:Y:S02]  /*8260*/  UTMACMDFLUSH ;  /* 0x00000000000079b7 */ /* 0x0041e40000000000 */
.L_x_114:
[----:B------:R-:W-:Y:S05]  /*8270*/  BSYNC.RECONVERGENT B0 ;  /* 0x0000000000007941 */ /* 0x000fea0003800200 */
.L_x_113:
[----:B------:R-:W-:Y:S04]  /*8280*/  BSSY.RECONVERGENT B0, `(.L_x_115) ;  /* 0x0000003000007945 */ /* 0x000fe80003800200 */
[----:B------:R-:W-:Y:S05]  /*8290*/  @P0 BRA `(.L_x_116) ;  /* 0x0000000000040947 */ /* 0x000fea0003800000 */
[----:B------:R-:W-:Y:S04]  /*82a0*/  DEPBAR.LE SB0, 0x0 ;  /* 0x000080000000791a */ /* 0x000fe80000000000 */
.L_x_116:
[----:B------:R-:W-:Y:S05]  /*82b0*/  BSYNC.RECONVERGENT B0 ;  /* 0x0000000000007941 */ /* 0x000fea0003800200 */
.L_x_115:
[----:B------:R-:W-:Y:S01]  /*82c0*/  BAR.SYNC.DEFER_BLOCKING 0x1, 0x80 ;  /* 0x0042000000007b1d */ /* 0x000fe20000010000 */
[----:B------:R-:W-:Y:S01]  /*82d0*/  UIADD3 UR49, UPT, UPT, UR49, 0x1, URZ ;  /* 0x0000000131317890 */ /* 0x000fe2000fffe0ff */
[----:B------:R-:W-:Y:S03]  /*82e0*/  IADD3 R88, PT, PT, R88, 0x1, RZ ;  /* 0x0000000158587810 */ /* 0x000fe60007ffe0ff */
[----:B------:R-:W-:Y:S09]  /*82f0*/  UISETP.NE.AND UP0, UPT, UR49, URZ, UPT ;  /* 0x000000ff3100728c */ /* 0x000ff2000bf05270 */
[----:B------:R-:W-:Y:S05]  /*8300*/  BRA.U !UP0, `(.L_x_117) ;  /* 0x0000000108287547 */ /* 0x000fea000b800000 */
[----:B------:R-:W-:Y:S01]  /*8310*/  ISETP.NE.AND P0, PT, R199, RZ, PT ;  /* 0x000000ffc700720c */ /* 0x000fe20003f05270 */
[----:B------:R-:W2:Y:S11]  /*8320*/  S2R R0, SR_CgaCtaId ;  /* 0x0000000000007919 */ /* 0x000eb60000008800 */
[----:B------:R-:W-:Y:S01]  /*8330*/  @!UPT UIADD3 URZ, UPT, UPT, URZ, URZ, URZ ;  /* 0x000000fffffff290 */ /* 0x000fe2000fffe0ff */
[C---:B------:R-:W-:Y:S01]  /*8340*/  @P0 LEA R3, R193.reuse, UR46, 0x3 ;  /* 0x0000002ec1030c11 */ /* 0x040fe2000f8e18ff */
[----:B------:R-:W-:Y:S04]  /*8350*/  VIADD R193, R193, 0x1 ;  /* 0x00000001c1c17836 */ /* 0x000fe80000000000 */
[----:B------:R-:W-:Y:S05]  /*8360*/  @P0 VIADD R3, R3, 0xe0 ;  /* 0x000000e003030836 */ /* 0x000fea0000000000 */
[----:B--2---:R-:W-:Y:S04]  /*8370*/  @P0 PRMT R0, R0, 0x654, R3 ;  /* 0x0000065400000816 */ /* 0x004fe80000000003 */
[----:B------:R2:W-:Y:S01]  /*8380*/  @P0 SYNCS.ARRIVE.TRANS64.RED.A1T0 RZ, [R0+URZ], RZ ;  /* 0x000000ff00ff09a7 */ /* 0x0005e200081004ff */
[C---:B------:R-:W-:Y:S04]  /*8390*/  ISETP.NE.AND P0, PT, R193.reuse, 0x2, PT ;  /* 0x00000002c100780c */ /* 0x040fe80003f05270 */
[----:B------:R-:W-:Y:S09]  /*83a0*/  SEL R193, R193, RZ, P0 ;  /* 0x000000ffc1c17207 */ /* 0x000ff20000000000 */
.L_x_117:
[----:B------:R-:W-:Y:S01]  /*83b0*/  ISETP.NE.AND P0, PT, R192, 0x2, PT ;  /* 0x00000002c000780c */ /* 0x000fe20003f05270 */
[----:B------:R-:W-:Y:S01]  /*83c0*/  UISETP.NE.AND UP1, UPT, UR56, URZ, UPT ;  /* 0x000000ff3800728c */ /* 0x000fe2000bf25270 */
[----:B------:R-:W-:Y:S01]  /*83d0*/  ISETP.NE.AND P1, PT, R88, 0x4, PT ;  /* 0x000000045800780c */ /* 0x000fe20003f25270 */
[----:B------:R-:W-:Y:S01]  /*83e0*/  UISETP.NE.AND UP0, UPT, UR7, 0x2, UPT ;  /* 0x000000020700788c */ /* 0x000fe2000bf05270 */
[----:B------:R-:W-:Y:S01]  /*83f0*/  SEL R3, RZ, 0x1, P0 ;  /* 0x00000001ff037807 */ /* 0x000fe20000000000 */
[----:B------:R-:W-:Y:S01]  /*8400*/  UIADD3 UR48, UPT, UPT, UR37, UR58, URZ ;  /* 0x0000003a25307290 */ /* 0x000fe2000fffe0ff */
[----:B--2---:R-:W-:Y:S01]  /*8410*/  SEL R0, RZ, 0x1, P1 ;  /* 0x00000001ff007807 */ /* 0x004fe20000800000 */
[----:B------:R-:W-:Y:S01]  /*8420*/  USEL UR4, URZ, 0x1, UP0 ;  /* 0x00000001ff047887 */ /* 0x000fe20008000000 */
[----:B------:R-:W-:Y:S01]  /*8430*/  LOP3.LUT R194, R194, R3, RZ, 0x3c, !PT ;  /* 0x00000003c2c27212 */ /* 0x000fe200078e3cff */
[----:B------:R-:W-:Y:S01]  /*8440*/  UIADD3 UR47, UPT, UPT, UR38, UR59, URZ ;  /* 0x0000003b262f7290 */ /* 0x000fe2000fffe0ff */
[----:B------:R-:W-:Y:S01]  /*8450*/  LOP3.LUT R195, R195, R0, RZ, 0x3c, !PT ;  /* 0x00000000c3c37212 */ /* 0x000fe200078e3cff */
[----:B------:R-:W-:Y:S01]  /*8460*/  USEL UR45, UR7, URZ, UP0 ;  /* 0x000000ff072d7287 */ /* 0x000fe20008000000 */
[----:B------:R-:W-:Y:S01]  /*8470*/  SEL R192, R192, RZ, P0 ;  /* 0x000000ffc0c07207 */ /* 0x000fe20000000000 */
[----:B------:R-:W-:Y:S01]  /*8480*/  UMOV UR36, UR57 ;  /* 0x0000003900247c82 */ /* 0x000fe20008000000 */
[----:B------:R-:W-:Y:S02]  /*8490*/  SEL R88, R88, RZ, P1 ;  /* 0x000000ff58587207 */ /* 0x000fe40000800000 */
[----:B------:R-:W-:Y:S01]  /*84a0*/  LOP3.LUT R196, R196, UR4, RZ, 0x3c, !PT ;  /* 0x00000004c4c47c12 */ /* 0x000fe2000f8e3cff */
[----:B------:R-:W-:Y:S06]  /*84b0*/  BRA.U UP1, `(.L_x_118) ;  /* 0xffffffd101147547 */ /* 0x000fec000b83ffff */
[----:B------:R-:W-:-:S09]  /*84c0*/  UISETP.NE.AND UP0, UPT, UR63, URZ, UPT ;  /* 0x000000ff3f00728c */ /* 0x000fd2000bf05270 */
[----:B------:R-:W-:Y:S05]  /*84d0*/  BRA.U !UP0, `(.L_x_119) ;  /* 0x0000000108487547 */ /* 0x000fea000b800000 */
[----:B------:R-:W2:Y:S02]  /*84e0*/  LDCU.64 UR4, c[0x0][0x890] ;  /* 0x00011200ff0477ac */ /* 0x000ea40008000a00 */
[----:B--2---:R-:W-:-:S04]  /*84f0*/  UISETP.NE.U32.AND UP0, UPT, UR4, URZ, UPT ;  /* 0x000000ff0400728c */ /* 0x004fc8000bf05070 */
[----:B------:R-:W-:-:S09]  /*8500*/  UISETP.NE.AND.EX UP0, UPT, UR5, URZ, UPT, UP0 ;  /* 0x000000ff0500728c */ /* 0x000fd2000bf05300 */
[----:B------:R-:W-:Y:S05]  /*8510*/  BRA.U UP0, `(.L_x_120) ;  /* 0x00000001000c7547 */ /* 0x000fea000b800000 */
[----:B------:R-:W-:-:S13]  /*8520*/  FSETP.NEU.AND P0, PT, R91, RZ, PT ;  /* 0x000000ff5b00720b */ /* 0x000fda0003f0d000 */
[----:B------:R-:W-:Y:S05]  /*8530*/  @!P0 EXIT ;  /* 0x000000000000894d */ /* 0x000fea0003800000 */
[----:B------:R-:W-:Y:S05]  /*8540*/  BRA `(.L_x_119) ;  /* 0x00000000002c7947 */ /* 0x000fea0003800000 */
.L_x_120:
[----:B------:R-:W-:Y:S01]  /*8550*/  LOP3.LUT P0, RZ, R182, 0xff, RZ, 0xc0, !PT ;  /* 0x000000ffb6ff7812 */ /* 0x000fe2000780c0ff */
[----:B------:R-:W-:-:S12]  /*8560*/  BSSY.RECONVERGENT B0, `(.L_x_119) ;  /* 0x0000009000007945 */ /* 0x000fd80003800200 */
[----:B------:R-:W-:Y:S05]  /*8570*/  @P0 BRA `(.L_x_121) ;  /* 0x0000000000140947 */ /* 0x000fea0003800000 */
[----:B------:R-:W2:Y:S02]  /*8580*/  LDCU.64 UR4, c[0x0][0x888] ;  /* 0x00011100ff0477ac */ /* 0x000ea40008000a00 */
[----:B--2---:R-:W-:-:S04]  /*8590*/  ISETP.NE.U32.AND P0, PT, RZ, UR4, PT ;  /* 0x00000004ff007c0c */ /* 0x004fc8000bf05070 */
[----:B------:R-:W-:-:S13]  /*85a0*/  ISETP.NE.AND.EX P0, PT, RZ, UR5, PT, P0 ;  /* 0x00000005ff007c0c */ /* 0x000fda000bf05300 */
[----:B------:R-:W-:Y:S05]  /*85b0*/  @!P0 EXIT ;  /* 0x000000000000894d */ /* 0x000fea0003800000 */
[----:B------:R-:W-:Y:S05]  /*85c0*/  BRA `(.L_x_122) ;  /* 0x0000000000087947 */ /* 0x000fea0003800000 */
.L_x_121:
[----:B------:R-:W-:-:S13]  /*85d0*/  FSETP.NEU.AND P0, PT, R91, RZ, PT ;  /* 0x000000ff5b00720b */ /* 0x000fda0003f0d000 */
[----:B------:R-:W-:Y:S05]  /*85e0*/  @!P0 EXIT ;  /* 0x000000000000894d */ /* 0x000fea0003800000 */
.L_x_122:
[----:B------:R-:W-:Y:S05]  /*85f0*/  BSYNC.RECONVERGENT B0 ;  /* 0x0000000000007941 */ /* 0x000fea0003800200 */
.L_x_119:
[----:B------:R-:W-:-:S04]  /*8600*/  DEPBAR.LE SB0, 0x0 ;  /* 0x000080000000791a */ /* 0x000fc80000000000 */
[----:B------:R-:W-:Y:S05]  /*8610*/  EXIT ;  /* 0x000000000000794d */ /* 0x000fea0003800000 */
.L_x_25:
[----:B-1----:R1:W2:Y:S02]  /*8620*/  SYNCS.PHASECHK.TRANS64.TRYWAIT P0, [R0+URZ+0x170], R3 ;  /* 0x00017003000075a7 */ /* 0x0022a400080011ff */
[----:B--2---:R-:W-:Y:S05]  /*8630*/  @!P0 NANOSLEEP.SYNCS 0x989680 ;  /* 0x009896800000895d */ /* 0x004fea0003900000 */
[----:B------:R-:W2:Y:S02]  /*8640*/  @!P0 SYNCS.PHASECHK.TRANS64 P0, [R0+URZ+0x170], R3 ;  /* 0x00017003000085a7 */ /* 0x000ea400080010ff */
[----:B--2---:R-:W-:Y:S05]  /*8650*/  @!P0 BRA `(.L_x_25) ;  /* 0xfffffffc00f08947 */ /* 0x004fea000383ffff */
[----:B------:R-:W-:Y:S05]  /*8660*/  BRA `(.L_x_123) ;  /* 0xffffff9000d07947 */ /* 0x000fea000383ffff */
.L_x_28:
[----:B-1----:R-:W-:Y:S07]  /*8670*/  MOV R0, UR33 ;  /* 0x0000002100007c02 */ /* 0x002fee0008000f00 */
.L_x_124:
[----:B-1----:R1:W2:Y:S02]  /*8680*/  SYNCS.PHASECHK.TRANS64.TRYWAIT P0, [R0+URZ+0x68], R3 ;  /* 0x00006803000075a7 */ /* 0x0022a400080011ff */
[----:B--2---:R-:W-:Y:S05]  /*8690*/  @!P0 NANOSLEEP.SYNCS 0x989680 ;  /* 0x009896800000895d */ /* 0x004fea0003900000 */
[----:B------:R-:W2:Y:S02]  /*86a0*/  @!P0 SYNCS.PHASECHK.TRANS64 P0, [R0+URZ+0x68], R3 ;  /* 0x00006803000085a7 */ /* 0x000ea400080010ff */
[----:B--2---:R-:W-:Y:S05]  /*86b0*/  @!P0 BRA `(.L_x_124) ;  /* 0xfffffffc00f08947 */ /* 0x004fea000383ffff */
[----:B------:R-:W-:Y:S05]  /*86c0*/  BRA `(.L_x_27) ;  /* 0xffffff9400107947 */ /* 0x000fea000383ffff */
.L_x_35:
[----:B-1----:R-:W-:Y:S07]  /*86d0*/  MOV R0, UR9 ;  /* 0x0000000900007c02 */ /* 0x002fee0008000f00 */
.L_x_125:
[----:B-1----:R1:W2:Y:S02]  /*86e0*/  SYNCS.PHASECHK.TRANS64.TRYWAIT P0, [R0+URZ+0x68], R3 ;  /* 0x00006803000075a7 */ /* 0x0022a400080011ff */
[----:B--2---:R-:W-:Y:S05]  /*86f0*/  @!P0 NANOSLEEP.SYNCS 0x989680 ;  /* 0x009896800000895d */ /* 0x004fea0003900000 */
[----:B------:R-:W2:Y:S02]  /*8700*/  @!P0 SYNCS.PHASECHK.TRANS64 P0, [R0+URZ+0x68], R3 ;  /* 0x00006803000085a7 */ /* 0x000ea400080010ff */
[----:B--2---:R-:W-:Y:S05]  /*8710*/  @!P0 BRA `(.L_x_125) ;  /* 0xfffffffc00f08947 */ /* 0x004fea000383ffff */
[----:B------:R-:W-:Y:S05]  /*8720*/  BRA `(.L_x_34) ;  /* 0xffffff9400d07947 */ /* 0x000fea000383ffff */
.L_x_40:
[----:B-1----:R1:W2:Y:S02]  /*8730*/  SYNCS.PHASECHK.TRANS64.TRYWAIT P0, [R3+URZ+0x100], R0 ;  /* 0x00010000030075a7 */ /* 0x0022a400080011ff */
[----:B--2---:R-:W-:Y:S05]  /*8740*/  @!P0 NANOSLEEP.SYNCS 0x989680 ;  /* 0x009896800000895d */ /* 0x004fea0003900000 */
[----:B------:R-:W2:Y:S02]  /*8750*/  @!P0 SYNCS.PHASECHK.TRANS64 P0, [R3+URZ+0x100], R0 ;  /* 0x00010000030085a7 */ /* 0x000ea400080010ff */
[----:B--2---:R-:W-:Y:S05]  /*8760*/  @!P0 BRA `(.L_x_40) ;  /* 0xfffffffc00f08947 */ /* 0x004fea000383ffff */
[----:B------:R-:W-:Y:S05]  /*8770*/  BRA `(.L_x_126) ;  /* 0xffffff9800707947 */ /* 0x000fea000383ffff */
.L_x_44:
[----:B-1----:R-:W-:-:S07]  /*8780*/  MOV R0, UR4 ;  /* 0x0000000400007c02 */ /* 0x002fce0008000f00 */
.L_x_127:
[----:B-1----:R1:W2:Y:S02]  /*8790*/  SYNCS.PHASECHK.TRANS64.TRYWAIT P0, [R0+URZ], R3 ;  /* 0x00000003000075a7 */ /* 0x0022a400080011ff */
[----:B--2---:R-:W-:Y:S05]  /*87a0*/  @!P0 NANOSLEEP.SYNCS 0x989680 ;  /* 0x009896800000895d */ /* 0x004fea0003900000 */
[----:B------:R-:W2:Y:S02]  /*87b0*/  @!P0 SYNCS.PHASECHK.TRANS64 P0, [R0+URZ], R3 ;  /* 0x00000003000085a7 */ /* 0x000ea400080010ff */
[----:B--2---:R-:W-:Y:S05]  /*87c0*/  @!P0 BRA `(.L_x_127) ;  /* 0xfffffffc00f08947 */ /* 0x004fea000383ffff */
[----:B------:R-:W-:Y:S05]  /*87d0*/  BRA `(.L_x_128) ;  /* 0xffffffa000147947 */ /* 0x000fea000383ffff */
.L_x_45:
[----:B------:R-:W-:-:S07]  /*87e0*/  MOV R0, UR5 ;  /* 0x0000000500007c02 */ /* 0x000fce0008000f00 */
.L_x_129:
[----:B-1----:R1:W2:Y:S02]  /*87f0*/  SYNCS.PHASECHK.TRANS64.TRYWAIT P0, [R0+URZ], R3 ;  /* 0x00000003000075a7 */ /* 0x0022a400080011ff */
[----:B--2---:R-:W-:Y:S05]  /*8800*/  @!P0 NANOSLEEP.SYNCS 0x989680 ;  /* 0x009896800000895d */ /* 0x004fea0003900000 */
[----:B------:R-:W2:Y:S02]  /*8810*/  @!P0 SYNCS.PHASECHK.TRANS64 P0, [R0+URZ], R3 ;  /* 0x00000003000085a7 */ /* 0x000ea400080010ff */
[----:B--2---:R-:W-:Y:S05]  /*8820*/  @!P0 BRA `(.L_x_129) ;  /* 0xfffffffc00f08947 */ /* 0x004fea000383ffff */
[----:B------:R-:W-:Y:S05]  /*8830*/  BRA `(.L_x_130) ;  /* 0xffffffa000207947 */ /* 0x000fea000383ffff */
.L_x_46:
[----:B------:R-:W-:-:S07]  /*8840*/  MOV R0, UR5 ;  /* 0x0000000500007c02 */ /* 0x000fce0008000f00 */
.L_x_131:
[----:B-1----:R1:W2:Y:S02]  /*8850*/  SYNCS.PHASECHK.TRANS64.TRYWAIT P0, [R0+URZ], R3 ;  /* 0x00000003000075a7 */ /* 0x0022a400080011ff */
[----:B--2---:R-:W-:Y:S05]  /*8860*/  @!P0 NANOSLEEP.SYNCS 0x989680 ;  /* 0x009896800000895d */ /* 0x004fea0003900000 */
[----:B------:R-:W2:Y:S02]  /*8870*/  @!P0 SYNCS.PHASECHK.TRANS64 P0, [R0+URZ], R3 ;  /* 0x00000003000085a7 */ /* 0x000ea400080010ff */
[----:B--2---:R-:W-:Y:S05]  /*8880*/  @!P0 BRA `(.L_x_131) ;  /* 0xfffffffc00f08947 */ /* 0x004fea000383ffff */
[----:B------:R-:W-:Y:S05]  /*8890*/  BRA `(.L_x_132) ;  /* 0xffffffa0002c7947 */ /* 0x000fea000383ffff */
.L_x_47:
[----:B------:R-:W-:-:S07]  /*88a0*/  MOV R0, UR5 ;  /* 0x0000000500007c02 */ /* 0x000fce0008000f00 */
.L_x_133:
[----:B-1----:R1:W2:Y:S02]  /*88b0*/  SYNCS.PHASECHK.TRANS64.TRYWAIT P0, [R0+URZ], R3 ;  /* 0x00000003000075a7 */ /* 0x0022a400080011ff */
[----:B--2---:R-:W-:Y:S05]  /*88c0*/  @!P0 NANOSLEEP.SYNCS 0x989680 ;  /* 0x009896800000895d */ /* 0x004fea0003900000 */
[----:B------:R-:W2:Y:S02]  /*88d0*/  @!P0 SYNCS.PHASECHK.TRANS64 P0, [R0+URZ], R3 ;  /* 0x00000003000085a7 */ /* 0x000ea400080010ff */
[----:B--2---:R-:W-:Y:S05]  /*88e0*/  @!P0 BRA `(.L_x_133) ;  /* 0xfffffffc00f08947 */ /* 0x004fea000383ffff */
[----:B------:R-:W-:Y:S05]  /*88f0*/  BRA `(.L_x_134) ;  /* 0xffffffa000387947 */ /* 0x000fea000383ffff */
.L_x_48:
[----:B------:R-:W-:-:S07]  /*8900*/  MOV R0, UR5 ;  /* 0x0000000500007c02 */ /* 0x000fce0008000f00 */
.L_x_135:
[----:B-1----:R1:W2:Y:S02]  /*8910*/  SYNCS.PHASECHK.TRANS64.TRYWAIT P0, [R0+URZ], R3 ;  /* 0x00000003000075a7 */ /* 0x0022a400080011ff */
[----:B--2---:R-:W-:Y:S05]  /*8920*/  @!P0 NANOSLEEP.SYNCS 0x989680 ;  /* 0x009896800000895d */ /* 0x004fea0003900000 */
[----:B------:R-:W2:Y:S02]  /*8930*/  @!P0 SYNCS.PHASECHK.TRANS64 P0, [R0+URZ], R3 ;  /* 0x00000003000085a7 */ /* 0x000ea400080010ff */
[----:B--2---:R-:W-:Y:S05]  /*8940*/  @!P0 BRA `(.L_x_135) ;  /* 0xfffffffc00f08947 */ /* 0x004fea000383ffff */
[----:B------:R-:W-:Y:S05]  /*8950*/  BRA `(.L_x_136) ;  /* 0xffffffa000447947 */ /* 0x000fea000383ffff */
.L_x_49:
[----:B------:R-:W-:-:S07]  /*8960*/  MOV R0, UR5 ;  /* 0x0000000500007c02 */ /* 0x000fce0008000f00 */
.L_x_137:
[----:B-1----:R1:W2:Y:S02]  /*8970*/  SYNCS.PHASECHK.TRANS64.TRYWAIT P0, [R0+URZ], R3 ;  /* 0x00000003000075a7 */ /* 0x0022a400080011ff */
[----:B--2---:R-:W-:Y:S05]  /*8980*/  @!P0 NANOSLEEP.SYNCS 0x989680 ;  /* 0x009896800000895d */ /* 0x004fea0003900000 */
[----:B------:R-:W2:Y:S02]  /*8990*/  @!P0 SYNCS.PHASECHK.TRANS64 P0, [R0+URZ], R3 ;  /* 0x00000003000085a7 */ /* 0x000ea400080010ff */
[----:B--2---:R-:W-:Y:S05]  /*89a0*/  @!P0 BRA `(.L_x_137) ;  /* 0xfffffffc00f08947 */ /* 0x004fea000383ffff */
[----:B------:R-:W-:Y:S05]  /*89b0*/  BRA `(.L_x_138) ;  /* 0xffffffa000507947 */ /* 0x000fea000383ffff */
.L_x_50:
[----:B------:R-:W-:-:S07]  /*89c0*/  MOV R0, UR5 ;  /* 0x0000000500007c02 */ /* 0x000fce0008000f00 */
.L_x_139:
[----:B-1----:R1:W2:Y:S02]  /*89d0*/  SYNCS.PHASECHK.TRANS64.TRYWAIT P0, [R0+URZ], R3 ;  /* 0x00000003000075a7 */ /* 0x0022a400080011ff */
[----:B--2---:R-:W-:Y:S05]  /*89e0*/  @!P0 NANOSLEEP.SYNCS 0x989680 ;  /* 0x009896800000895d */ /* 0x004fea0003900000 */
[----:B------:R-:W2:Y:S02]  /*89f0*/  @!P0 SYNCS.PHASECHK.TRANS64 P0, [R0+URZ], R3 ;  /* 0x00000003000085a7 */ /* 0x000ea400080010ff */
[----:B--2---:R-:W-:Y:S05]  /*8a00*/  @!P0 BRA `(.L_x_139) ;  /* 0xfffffffc00f08947 */ /* 0x004fea000383ffff */
[----:B------:R-:W-:Y:S05]  /*8a10*/  BRA `(.L_x_140) ;  /* 0xffffffa0005c7947 */ /* 0x000fea000383ffff */
.L_x_51:
[----:B------:R-:W-:-:S07]  /*8a20*/  MOV R0, UR5 ;  /* 0x0000000500007c02 */ /* 0x000fce0008000f00 */
.L_x_141:
[----:B-1----:R1:W2:Y:S02]  /*8a30*/  SYNCS.PHASECHK.TRANS64.TRYWAIT P0, [R0+URZ], R3 ;  /* 0x00000003000075a7 */ /* 0x0022a400080011ff */
[----:B--2---:R-:W-:Y:S05]  /*8a40*/  @!P0 NANOSLEEP.SYNCS 0x989680 ;  /* 0x009896800000895d */ /* 0x004fea0003900000 */
[----:B------:R-:W2:Y:S02]  /*8a50*/  @!P0 SYNCS.PHASECHK.TRANS64 P0, [R0+URZ], R3 ;  /* 0x00000003000085a7 */ /* 0x000ea400080010ff */
[----:B--2---:R-:W-:Y:S05]  /*8a60*/  @!P0 BRA `(.L_x_141) ;  /* 0xfffffffc00f08947 */ /* 0x004fea000383ffff */
[----:B------:R-:W-:Y:S05]  /*8a70*/  BRA `(.L_x_142) ;  /* 0xffffffa000687947 */ /* 0x000fea000383ffff */
.L_x_52:
[----:B------:R-:W-:-:S07]  /*8a80*/  MOV R0, UR5 ;  /* 0x0000000500007c02 */ /* 0x000fce0008000f00 */
.L_x_143:
[----:B-1----:R1:W2:Y:S02]  /*8a90*/  SYNCS.PHASECHK.TRANS64.TRYWAIT P0, [R0+URZ], R3 ;  /* 0x00000003000075a7 */ /* 0x0022a400080011ff */
[----:B--2---:R-:W-:Y:S05]  /*8aa0*/  @!P0 NANOSLEEP.SYNCS 0x989680 ;  /* 0x009896800000895d */ /* 0x004fea0003900000 */
[----:B------:R-:W2:Y:S02]  /*8ab0*/  @!P0 SYNCS.PHASECHK.TRANS64 P0, [R0+URZ], R3 ;  /* 0x00000003000085a7 */ /* 0x000ea400080010ff */
[----:B--2---:R-:W-:Y:S05]  /*8ac0*/  @!P0 BRA `(.L_x_143) ;  /* 0xfffffffc00f08947 */ /* 0x004fea000383ffff */
[----:B------:R-:W-:Y:S05]  /*8ad0*/  BRA `(.L_x_144) ;  /* 0xffffffa000747947 */ /* 0x000fea000383ffff */
.L_x_53:
[----:B------:R-:W-:-:S07]  /*8ae0*/  MOV R0, UR5 ;  /* 0x0000000500007c02 */ /* 0x000fce0008000f00 */
.L_x_145:
[----:B-1----:R1:W2:Y:S02]  /*8af0*/  SYNCS.PHASECHK.TRANS64.TRYWAIT P0, [R0+URZ], R3 ;  /* 0x00000003000075a7 */ /* 0x0022a400080011ff */
[----:B--2---:R-:W-:Y:S05]  /*8b00*/  @!P0 NANOSLEEP.SYNCS 0x989680 ;  /* 0x009896800000895d */ /* 0x004fea0003900000 */
[----:B------:R-:W2:Y:S02]  /*8b10*/  @!P0 SYNCS.PHASECHK.TRANS64 P0, [R0+URZ], R3 ;  /* 0x00000003000085a7 */ /* 0x000ea400080010ff */
[----:B--2---:R-:W-:Y:S05]  /*8b20*/  @!P0 BRA `(.L_x_145) ;  /* 0xfffffffc00f08947 */ /* 0x004fea000383ffff */
[----:B------:R-:W-:Y:S05]  /*8b30*/  BRA `(.L_x_146) ;  /* 0xffffffa000807947 */ /* 0x000fea000383ffff */
.L_x_54:
[----:B------:R-:W-:-:S07]  /*8b40*/  MOV R0, UR5 ;  /* 0x0000000500007c02 */ /* 0x000fce0008000f00 */
.L_x_147:
[----:B-1----:R1:W2:Y:S02]  /*8b50*/  SYNCS.PHASECHK.TRANS64.TRYWAIT P0, [R0+URZ], R3 ;  /* 0x00000003000075a7 */ /* 0x0022a400080011ff */
[----:B--2---:R-:W-:Y:S05]  /*8b60*/  @!P0 NANOSLEEP.SYNCS 0x989680 ;  /* 0x009896800000895d */ /* 0x004fea0003900000 */
[----:B------:R-:W2:Y:S02]  /*8b70*/  @!P0 SYNCS.PHASECHK.TRANS64 P0, [R0+URZ], R3 ;  /* 0x00000003000085a7 */ /* 0x000ea400080010ff */
[----:B--2---:R-:W-:Y:S05]  /*8b80*/  @!P0 BRA `(.L_x_147) ;  /* 0xfffffffc00f08947 */ /* 0x004fea000383ffff */
[----:B------:R-:W-:Y:S05]  /*8b90*/  BRA `(.L_x_148) ;  /* 0xffffffa0008c7947 */ /* 0x000fea000383ffff */
.L_x_55:
[----:B------:R-:W-:-:S07]  /*8ba0*/  MOV R0, UR5 ;  /* 0x0000000500007c02 */ /* 0x000fce0008000f00 */
.L_x_149:
[----:B-1----:R1:W2:Y:S02]  /*8bb0*/  SYNCS.PHASECHK.TRANS64.TRYWAIT P0, [R0+URZ], R3 ;  /* 0x00000003000075a7 */ /* 0x0022a400080011ff */
[----:B--2---:R-:W-:Y:S05]  /*8bc0*/  @!P0 NANOSLEEP.SYNCS 0x989680 ;  /* 0x009896800000895d */ /* 0x004fea0003900000 */
[----:B------:R-:W2:Y:S02]  /*8bd0*/  @!P0 SYNCS.PHASECHK.TRANS64 P0, [R0+URZ], R3 ;  /* 0x00000003000085a7 */ /* 0x000ea400080010ff */
[----:B--2---:R-:W-:Y:S05]  /*8be0*/  @!P0 BRA `(.L_x_149) ;  /* 0xfffffffc00f08947 */ /* 0x004fea000383ffff */
[----:B------:R-:W-:Y:S05]  /*8bf0*/  BRA `(.L_x_150) ;  /* 0xffffffa000987947 */ /* 0x000fea000383ffff */
.L_x_58:
[----:B-1----:R1:W2:Y:S02]  /*8c00*/  SYNCS.PHASECHK.TRANS64.TRYWAIT P0, [R2+URZ+0x160], R5 ;  /* 0x00016005020075a7 */ /* 0x0022a400080011ff */
[----:B--2---:R-:W-:Y:S05]  /*8c10*/  @!P0 NANOSLEEP.SYNCS 0x989680 ;  /* 0x009896800000895d */ /* 0x004fea0003900000 */
[----:B------:R-:W2:Y:S02]  /*8c20*/  @!P0 SYNCS.PHASECHK.TRANS64 P0, [R2+URZ+0x160], R5 ;  /* 0x00016005020085a7 */ /* 0x000ea400080010ff */
[----:B--2---:R-:W-:Y:S05]  /*8c30*/  @!P0 BRA `(.L_x_58) ;  /* 0xfffffffc00f08947 */ /* 0x004fea000383ffff */
[----:B------:R-:W-:Y:S05]  /*8c40*/  BRA `(.L_x_151) ;  /* 0xffffffa000f47947 */ /* 0x000fea000383ffff */
.L_x_59:
[----:B------:R-:W-:-:S07]  /*8c50*/  MOV R2, UR4 ;  /* 0x0000000400027c02 */ /* 0x000fce0008000f00 */
.L_x_152:
[----:B-1----:R1:W2:Y:S02]  /*8c60*/  SYNCS.PHASECHK.TRANS64.TRYWAIT P0, [R2+URZ+0x110], R5 ;  /* 0x00011005020075a7 */ /* 0x0022a400080011ff */
[----:B--2---:R-:W-:Y:S05]  /*8c70*/  @!P0 NANOSLEEP.SYNCS 0x989680 ;  /* 0x009896800000895d */ /* 0x004fea0003900000 */
[----:B------:R-:W2:Y:S02]  /*8c80*/  @!P0 SYNCS.PHASECHK.TRANS64 P0, [R2+URZ+0x110], R5 ;  /* 0x00011005020085a7 */ /* 0x000ea400080010ff */
[----:B--2---:R-:W-:Y:S05]  /*8c90*/  @!P0 BRA `(.L_x_152) ;  /* 0xfffffffc00f08947 */ /* 0x004fea000383ffff */
[----:B------:R-:W-:Y:S05]  /*8ca0*/  BRA `(.L_x_153) ;  /* 0xffffffa400047947 */ /* 0x000fea000383ffff */
.L_x_60:
[----:B-1----:R1:W2:Y:S02]  /*8cb0*/  SYNCS.PHASECHK.TRANS64.TRYWAIT P1, [R2+URZ+0x100], R5 ;  /* 0x00010005020075a7 */ /* 0x0022a400080211ff */
[----:B--2---:R-:W-:Y:S05]  /*8cc0*/  @!P1 NANOSLEEP.SYNCS 0x989680 ;  /* 0x009896800000995d */ /* 0x004fea0003900000 */
[----:B------:R-:W2:Y:S02]  /*8cd0*/  @!P1 SYNCS.PHASECHK.TRANS64 P1, [R2+URZ+0x100], R5 ;  /* 0x00010005020095a7 */ /* 0x000ea400080210ff */
[----:B--2---:R-:W-:Y:S05]  /*8ce0*/  @!P1 BRA `(.L_x_60) ;  /* 0xfffffffc00f09947 */ /* 0x004fea000383ffff */
[----:B------:R-:W-:Y:S05]  /*8cf0*/  BRA `(.L_x_154) ;  /* 0xffffffa400347947 */ /* 0x000fea000383ffff */
.L_x_63:
[----:B------:R-:W-:-:S07]  /*8d00*/  MOV R0, UR4 ;  /* 0x0000000400007c02 */ /* 0x000fce0008000f00 */
.L_x_155:
[----:B-1----:R1:W2:Y:S02]  /*8d10*/  SYNCS.PHASECHK.TRANS64.TRYWAIT P0, [R0+URZ+0x110], R3 ;  /* 0x00011003000075a7 */ /* 0x0022a400080011ff */
[----:B--2---:R-:W-:Y:S05]  /*8d20*/  @!P0 NANOSLEEP.SYNCS 0x989680 ;  /* 0x009896800000895d */ /* 0x004fea0003900000 */
[----:B------:R-:W2:Y:S02]  /*8d30*/  @!P0 SYNCS.PHASECHK.TRANS64 P0, [R0+URZ+0x110], R3 ;  /* 0x00011003000085a7 */ /* 0x000ea400080010ff */
[----:B--2---:R-:W-:Y:S05]  /*8d40*/  @!P0 BRA `(.L_x_155) ;  /* 0xfffffffc00f08947 */ /* 0x004fea000383ffff */
[----:B------:R-:W-:Y:S05]  /*8d50*/  BRA `(.L_x_62) ;  /* 0xffffffa400887947 */ /* 0x000fea000383ffff */
.L_x_70:
[----:B-1----:R1:W2:Y:S02]  /*8d60*/  SYNCS.PHASECHK.TRANS64.TRYWAIT P1, [R0+URZ+0x100], R5 ;  /* 0x00010005000075a7 */ /* 0x0022a400080211ff */
[----:B--2---:R-:W-:Y:S05]  /*8d70*/  @!P1 NANOSLEEP.SYNCS 0x989680 ;  /* 0x009896800000995d */ /* 0x004fea0003900000 */
[----:B------:R-:W2:Y:S02]  /*8d80*/  @!P1 SYNCS.PHASECHK.TRANS64 P1, [R0+URZ+0x100], R5 ;  /* 0x00010005000095a7 */ /* 0x000ea400080210ff */
[----:B--2---:R-:W-:Y:S05]  /*8d90*/  @!P1 BRA `(.L_x_70) ;  /* 0xfffffffc00f09947 */ /* 0x004fea000383ffff */
[----:B------:R-:W-:Y:S05]  /*8da0*/  BRA `(.L_x_156) ;  /* 0xffffffa800ec7947 */ /* 0x000fea000383ffff */
.L_x_71:
[----:B------:R-:W-:-:S07]  /*8db0*/  MOV R3, UR23 ;  /* 0x0000001700037c02 */ /* 0x000fce0008000f00 */
.L_x_157:
[----:B-1----:R1:W2:Y:S02]  /*8dc0*/  SYNCS.PHASECHK.TRANS64.TRYWAIT P0, [R3+URZ+0x140], R0 ;  /* 0x00014000030075a7 */ /* 0x0022a400080011ff */
[----:B--2---:R-:W-:Y:S05]  /*8dd0*/  @!P0 NANOSLEEP.SYNCS 0x989680 ;  /* 0x009896800000895d */ /* 0x004fea0003900000 */
[----:B------:R-:W2:Y:S02]  /*8de0*/  @!P0 SYNCS.PHASECHK.TRANS64 P0, [R3+URZ+0x140], R0 ;  /* 0x00014000030085a7 */ /* 0x000ea400080010ff */
[----:B--2---:R-:W-:Y:S05]  /*8df0*/  @!P0 BRA `(.L_x_157) ;  /* 0xfffffffc00f08947 */ /* 0x004fea000383ffff */
[----:B------:R-:W-:Y:S05]  /*8e00*/  BRA `(.L_x_158) ;  /* 0xffffffac00387947 */ /* 0x000fea000383ffff */
.L_x_74:
[----:B------:R-:W-:Y:S07]  /*8e10*/  MOV R0, UR7 ;  /* 0x0000000700007c02 */ /* 0x000fee0008000f00 */
.L_x_159:
[----:B-1----:R1:W2:Y:S02]  /*8e20*/  SYNCS.PHASECHK.TRANS64.TRYWAIT P0, [R0+URZ], R3 ;  /* 0x00000003000075a7 */ /* 0x0022a400080011ff */
[----:B--2---:R-:W-:Y:S05]  /*8e30*/  @!P0 NANOSLEEP.SYNCS 0x989680 ;  /* 0x009896800000895d */ /* 0x004fea0003900000 */
[----:B------:R-:W2:Y:S02]  /*8e40*/  @!P0 SYNCS.PHASECHK.TRANS64 P0, [R0+URZ], R3 ;  /* 0x00000003000085a7 */ /* 0x000ea400080010ff */
[----:B--2---:R-:W-:Y:S05]  /*8e50*/  @!P0 BRA `(.L_x_159) ;  /* 0xfffffffc00f08947 */ /* 0x004fea000383ffff */
[----:B------:R-:W-:Y:S05]  /*8e60*/  BRA `(.L_x_73) ;  /* 0xffffffac00547947 */ /* 0x000fea000383ffff */
.L_x_77:
[----:B------:R-:W-:-:S07]  /*8e70*/  MOV R0, UR4 ;  /* 0x0000000400007c02 */ /* 0x000fce0008000f00 */
.L_x_160:
[----:B--2---:R2:W4:Y:S02]  /*8e80*/  SYNCS.PHASECHK.TRANS64.TRYWAIT P0, [R0+URZ], R3 ;  /* 0x00000003000075a7 */ /* 0x00452400080011ff */
[----:B----4-:R-:W-:Y:S05]  /*8e90*/  @!P0 NANOSLEEP.SYNCS 0x989680 ;  /* 0x009896800000895d */ /* 0x010fea0003900000 */
[----:B------:R-:W4:Y:S02]  /*8ea0*/  @!P0 SYNCS.PHASECHK.TRANS64 P0, [R0+URZ], R3 ;  /* 0x00000003000085a7 */ /* 0x000f2400080010ff */
[----:B----4-:R-:W-:Y:S05]  /*8eb0*/  @!P0 BRA `(.L_x_160) ;  /* 0xfffffffc00f08947 */ /* 0x010fea000383ffff */
[----:B------:R-:W-:Y:S05]  /*8ec0*/  BRA `(.L_x_161) ;  /* 0xffffffb000087947 */ /* 0x000fea000383ffff */
.L_x_78:
[----:B------:R-:W-:-:S07]  /*8ed0*/  MOV R0, UR5 ;  /* 0x0000000500007c02 */ /* 0x000fce0008000f00 */
.L_x_162:
[----:B-1----:R1:W2:Y:S02]  /*8ee0*/  SYNCS.PHASECHK.TRANS64.TRYWAIT P0, [R0+URZ], R3 ;  /* 0x00000003000075a7 */ /* 0x0022a400080011ff */
[----:B--2---:R-:W-:Y:S05]  /*8ef0*/  @!P0 NANOSLEEP.SYNCS 0x989680 ;  /* 0x009896800000895d */ /* 0x004fea0003900000 */
[----:B------:R-:W2:Y:S02]  /*8f00*/  @!P0 SYNCS.PHASECHK.TRANS64 P0, [R0+URZ], R3 ;  /* 0x00000003000085a7 */ /* 0x000ea400080010ff */
[----:B--2---:R-:W-:Y:S05]  /*8f10*/  @!P0 BRA `(.L_x_162) ;  /* 0xfffffffc00f08947 */ /* 0x004fea000383ffff */
[----:B------:R-:W-:Y:S05]  /*8f20*/  BRA `(.L_x_163) ;  /* 0xffffffb000147947 */ /* 0x000fea000383ffff */
.L_x_79:
[----:B------:R-:W-:-:S07]  /*8f30*/  MOV R0, UR5 ;  /* 0x0000000500007c02 */ /* 0x000fce0008000f00 */
.L_x_164:
[----:B-1----:R1:W2:Y:S02]  /*8f40*/  SYNCS.PHASECHK.TRANS64.TRYWAIT P0, [R0+URZ], R3 ;  /* 0x00000003000075a7 */ /* 0x0022a400080011ff */
[----:B--2---:R-:W-:Y:S05]  /*8f50*/  @!P0 NANOSLEEP.SYNCS 0x989680 ;  /* 0x009896800000895d */ /* 0x004fea0003900000 */
[----:B------:R-:W2:Y:S02]  /*8f60*/  @!P0 SYNCS.PHASECHK.TRANS64 P0, [R0+URZ], R3 ;  /* 0x00000003000085a7 */ /* 0x000ea400080010ff */
[----:B--2---:R-:W-:Y:S05]  /*8f70*/  @!P0 BRA `(.L_x_164) ;  /* 0xfffffffc00f08947 */ /* 0x004fea000383ffff */
[----:B------:R-:W-:Y:S05]  /*8f80*/  BRA `(.L_x_165) ;  /* 0xffffffb000207947 */ /* 0x000fea000383ffff */
.L_x_80:
[----:B------:R-:W-:-:S07]  /*8f90*/  MOV R0, UR4 ;  /* 0x0000000400007c02 */ /* 0x000fce0008000f00 */
.L_x_166:
[----:B-1----:R1:W2:Y:S02]  /*8fa0*/  SYNCS.PHASECHK.TRANS64.TRYWAIT P0, [R0+URZ], R3 ;  /* 0x00000003000075a7 */ /* 0x0022a400080011ff */
[----:B--2---:R-:W-:Y:S05]  /*8fb0*/  @!P0 NANOSLEEP.SYNCS 0x989680 ;  /* 0x009896800000895d */ /* 0x004fea0003900000 */
[----:B------:R-:W2:Y:S02]  /*8fc0*/  @!P0 SYNCS.PHASECHK.TRANS64 P0, [R0+URZ], R3 ;  /* 0x00000003000085a7 */ /* 0x000ea400080010ff */
[----:B--2---:R-:W-:Y:S05]  /*8fd0*/  @!P0 BRA `(.L_x_166) ;  /* 0xfffffffc00f08947 */ /* 0x004fea000383ffff */
[----:B------:R-:W-:Y:S05]  /*8fe0*/  BRA `(.L_x_167) ;  /* 0xffffffb0002c7947 */ /* 0x000fea000383ffff */
.L_x_85:
[----:B--2---:R2:W3:Y:S02]  /*8ff0*/  SYNCS.PHASECHK.TRANS64.TRYWAIT P0, [R3+URZ+0x100], R0 ;  /* 0x00010000030075a7 */ /* 0x0044e400080011ff */
[----:B---3--:R-:W-:Y:S05]  /*9000*/  @!P0 NANOSLEEP.SYNCS 0x989680 ;  /* 0x009896800000895d */ /* 0x008fea0003900000 */
[----:B------:R-:W3:Y:S02]  /*9010*/  @!P0 SYNCS.PHASECHK.TRANS64 P0, [R3+URZ+0x100], R0 ;  /* 0x00010000030085a7 */ /* 0x000ee400080010ff */
[----:B---3--:R-:W-:Y:S05]  /*9020*/  @!P0 BRA `(.L_x_85) ;  /* 0xfffffffc00f08947 */ /* 0x008fea000383ffff */
[----:B------:R-:W-:Y:S05]  /*9030*/  BRA `(.L_x_168) ;  /* 0xffffffb400507947 */ /* 0x000fea000383ffff */
.L_x_88:
[----:B------:R-:W-:Y:S07]  /*9040*/  MOV R0, UR6 ;  /* 0x0000000600007c02 */ /* 0x000fee0008000f00 */
.L_x_169:
[----:B--2---:R2:W3:Y:S02]  /*9050*/  SYNCS.PHASECHK.TRANS64.TRYWAIT P1, [R0+URZ+0xf8], R3 ;  /* 0x0000f803000075a7 */ /* 0x0044e400080211ff */
[----:B---3--:R-:W-:Y:S05]  /*9060*/  @!P1 NANOSLEEP.SYNCS 0x989680 ;  /* 0x009896800000995d */ /* 0x008fea0003900000 */
[----:B------:R-:W3:Y:S02]  /*9070*/  @!P1 SYNCS.PHASECHK.TRANS64 P1, [R0+URZ+0xf8], R3 ;  /* 0x0000f803000095a7 */ /* 0x000ee400080210ff */
[----:B---3--:R-:W-:Y:S05]  /*9080*/  @!P1 BRA `(.L_x_169) ;  /* 0xfffffffc00f09947 */ /* 0x008fea000383ffff */
[----:B------:R-:W-:Y:S05]  /*9090*/  BRA `(.L_x_87) ;  /* 0xffffffb800c07947 */ /* 0x000fea000383ffff */
.L_x_91:
[----:B------:R-:W-:Y:S07]  /*90a0*/  MOV R3, UR7 ;  /* 0x0000000700037c02 */ /* 0x000fee0008000f00 */
.L_x_170:
[----:B--2---:R2:W3:Y:S02]  /*90b0*/  SYNCS.PHASECHK.TRANS64.TRYWAIT P2, [R3+URZ+0xe0], R0 ;  /* 0x0000e000030075a7 */ /* 0x0044e400080411ff */
[----:B---3--:R-:W-:Y:S05]  /*90c0*/  @!P2 NANOSLEEP.SYNCS 0x989680 ;  /* 0x009896800000a95d */ /* 0x008fea0003900000 */
[----:B------:R-:W3:Y:S02]  /*90d0*/  @!P2 SYNCS.PHASECHK.TRANS64 P2, [R3+URZ+0xe0], R0 ;  /* 0x0000e0000300a5a7 */ /* 0x000ee400080410ff */
[----:B---3--:R-:W-:Y:S05]  /*90e0*/  @!P2 BRA `(.L_x_170) ;  /* 0xfffffffc00f0a947 */ /* 0x008fea000383ffff */
[----:B------:R-:W-:Y:S05]  /*90f0*/  BRA `(.L_x_171) ;  /* 0xffffffbc001c7947 */ /* 0x000fea000383ffff */
.L_x_93:
[----:B------:R-:W-:-:S07]  /*9100*/  MOV R0, UR4 ;  /* 0x0000000400007c02 */ /* 0x000fce0008000f00 */
.L_x_172:
[----:B---3--:R3:W4:Y:S02]  /*9110*/  SYNCS.PHASECHK.TRANS64.TRYWAIT P0, [R0+URZ], R3 ;  /* 0x00000003000075a7 */ /* 0x00872400080011ff */
[----:B----4-:R-:W-:Y:S05]  /*9120*/  @!P0 NANOSLEEP.SYNCS 0x989680 ;  /* 0x009896800000895d */ /* 0x010fea0003900000 */
[----:B------:R-:W4:Y:S02]  /*9130*/  @!P0 SYNCS.PHASECHK.TRANS64 P0, [R0+URZ], R3 ;  /* 0x00000003000085a7 */ /* 0x000f2400080010ff */
[----:B----4-:R-:W-:Y:S05]  /*9140*/  @!P0 BRA `(.L_x_172) ;  /* 0xfffffffc00f08947 */ /* 0x010fea000383ffff */
[----:B------:R-:W-:Y:S05]  /*9150*/  BRA `(.L_x_173) ;  /* 0xffffffc0000c7947 */ /* 0x000fea000383ffff */
.L_x_95:
[----:B--2---:R2:W4:Y:S02]  /*9160*/  SYNCS.PHASECHK.TRANS64.TRYWAIT P0, [R8+URZ+0x100], R3 ;  /* 0x00010003080075a7 */ /* 0x00452400080011ff */
[----:B----4-:R-:W-:Y:S05]  /*9170*/  @!P0 NANOSLEEP.SYNCS 0x989680 ;  /* 0x009896800000895d */ /* 0x010fea0003900000 */
[----:B------:R-:W4:Y:S02]  /*9180*/  @!P0 SYNCS.PHASECHK.TRANS64 P0, [R8+URZ+0x100], R3 ;  /* 0x00010003080085a7 */ /* 0x000f2400080010ff */
[----:B----4-:R-:W-:Y:S05]  /*9190*/  @!P0 BRA `(.L_x_95) ;  /* 0xfffffffc00f08947 */ /* 0x010fea000383ffff */
[----:B------:R-:W-:Y:S05]  /*91a0*/  BRA `(.L_x_174) ;  /* 0xffffffc000ec7947 */ /* 0x000fea000383ffff */
.L_x_105:
[----:B-1----:R1:W2:Y:S02]  /*91b0*/  SYNCS.PHASECHK.TRANS64.TRYWAIT P0, [R0+URZ+0xd0], R3 ;  /* 0x0000d003000075a7 */ /* 0x0022a400080011ff */
[----:B--2---:R-:W-:Y:S05]  /*91c0*/  @!P0 NANOSLEEP.SYNCS 0x989680 ;  /* 0x009896800000895d */ /* 0x004fea0003900000 */
[----:B------:R-:W2:Y:S02]  /*91d0*/  @!P0 SYNCS.PHASECHK.TRANS64 P0, [R0+URZ+0xd0], R3 ;  /* 0x0000d003000085a7 */ /* 0x000ea400080010ff */
[----:B--2---:R-:W-:Y:S05]  /*91e0*/  @!P0 BRA `(.L_x_105) ;  /* 0xfffffffc00f08947 */ /* 0x004fea000383ffff */
[----:B------:R-:W-:Y:S05]  /*91f0*/  BRA `(.L_x_104) ;  /* 0xffffffd000487947 */ /* 0x000fea000383ffff */
.L_x_107:
[----:B-1----:R1:W3:Y:S02]  /*9200*/  SYNCS.PHASECHK.TRANS64.TRYWAIT P1, [R151+URZ+0x120], R4 ;  /* 0x00012004970075a7 */ /* 0x0022e400080211ff */
[----:B---3--:R-:W-:Y:S05]  /*9210*/  @!P1 NANOSLEEP.SYNCS 0x989680 ;  /* 0x009896800000995d */ /* 0x008fea0003900000 */
[----:B------:R-:W3:Y:S02]  /*9220*/  @!P1 SYNCS.PHASECHK.TRANS64 P1, [R151+URZ+0x120], R4 ;  /* 0x00012004970095a7 */ /* 0x000ee400080210ff */
[----:B---3--:R-:W-:Y:S05]  /*9230*/  @!P1 BRA `(.L_x_107) ;  /* 0xfffffffc00f09947 */ /* 0x008fea000383ffff */
[----:B------:R-:W-:Y:S05]  /*9240*/  BRA `(.L_x_106) ;  /* 0xffffffd000f87947 */ /* 0x000fea000383ffff */
        .weak           $__internal_0_$__cuda_sm10x_tcgen05_guardrail_trap_col_being_dealloced_not_returned_by_alloc
        .type           $__internal_0_$__cuda_sm10x_tcgen05_guardrail_trap_col_being_dealloced_not_returned_by_alloc,@function
        .size           $__internal_0_$__cuda_sm10x_tcgen05_guardrail_trap_col_being_dealloced_not_returned_by_alloc,($__internal_1_$__cuda_sm10x_tcgen05_guardrail_trap_phase_invalid_during_alloc - $__internal_0_$__cuda_sm10x_tcgen05_guardrail_trap_col_being_dealloced_not_returned_by_alloc)
$__internal_0_$__cuda_sm10x_tcgen05_guardrail_trap_col_being_dealloced_not_returned_by_alloc:
[----:B------:R-:W-:Y:S05]  /*9250*/  BPT.TRAP 0x1 ;  /* 0x000000040000795c */ /* 0x000fea0000300000 */
[----:B------:R-:W-:-:S04]  /*9260*/  HFMA2 R3, -RZ, RZ, 0, 0 ;  /* 0x00000000ff037431 */ /* 0x000fc800000001ff */
[----:B------:R-:W-:Y:S05]  /*9270*/  RET.REL.NODEC R2 `(_ZN7cutlass13device_kernelINS_4gemm6kernel13GemmUniversalIN4cute5tupleIJiiiiEEENS1_10collective13CollectiveMmaINS1_35MainloopSm100TmaUmmaWarpSpecializedILi13ELi2ELi4ENS5_IJNS4_1CILi2EEENSA_ILi1EEESC_EEEEENS5_IJNSA_ILi64EEENSA_ILi160EEENSA_ILi32EEEEEENS_6half_tENS5_IJlSC_lEEESJ_SK_NS4_8TiledMMAINS4_8MMA_AtomIJNS4_20SM100_MMA_F16BF16_SSISJ_SJ_fLi64ELi160ELNS4_4UMMA5MajorE0ELSP_0ELNSO_7ScaleInE0ELSQ_0EEEEEENS4_6LayoutINS5_IJSC_SC_SC_EEENS5_IJNSA_ILi0EEESV_SV_EEEEENS5_IJNS4_10UnderscoreESY_SY_EEEEENS4_13SM90_TMA_LOADENS4_14ComposedLayoutINS4_7SwizzleILi2ELi4ELi3EEENS4_18smem_ptr_flag_bitsILi16EEENST_INS5_IJNSA_ILi8EEESH_EEENS5_IJSH_SC_EEEEEEEvNS4_8identityENS4_23SM90_TMA_LOAD_MULTICASTES1B_vS1C_EENS_8epilogue10collective18CollectiveEpilogueINS1F_23Sm100TmaWarpSpecializedILi2ELi1ELi80ELb1ELb0EEEJSI_NS5_IJNST_ISF_SC_EENST_ISG_SC_EEEEESJ_SK_SJ_SK_NS1F_6fusion15FusionCallbacksIS1J_NS1N_17LinearCombinationISJ_fSJ_fLNS_15FloatRoundStyleE2EEESI_S1M_JEEENS4_5SM1004TMEM4LOAD26SM100_TMEM_LOAD_16dp256b4xES11_S1B_NS4_17SM75_U32x4_LDSM_NENS4_14SM90_TMA_STOREES1B_NS4_17SM90_U32x4_STSM_NENS4_39AutoVectorizingCopyWithAssumedAlignmentILi128EEEEEEvvEEEEvNT_6ParamsE) ;  /* 0xffffff6c02607950 */ /* 0x000fea0003c3ffff */
        .weak           $__internal_1_$__cuda_sm10x_tcgen05_guardrail_trap_phase_invalid_during_alloc
        .type           $__internal_1_$__cuda_sm10x_tcgen05_guardrail_trap_phase_invalid_during_alloc,@function
        .size           $__internal_1_$__cuda_sm10x_tcgen05_guardrail_trap_phase_invalid_during_alloc,($__internal_2_$__cuda_sm10x_tcgen05_guardrail_trap_unallocated_columns_being_dealloced - $__internal_1_$__cuda_sm10x_tcgen05_guardrail_trap_phase_invalid_during_alloc)
$__internal_1_$__cuda_sm10x_tcgen05_guardrail_trap_phase_invalid_during_alloc:
[----:B------:R-:W-:Y:S05]  /*9280*/  BPT.TRAP 0x1 ;  /* 0x000000040000795c */ /* 0x000fea0000300000 */
[----:B------:R-:W-:-:S04]  /*9290*/  MOV R5, 0x0 ;  /* 0x0000000000057802 */ /* 0x000fc80000000f00 */
[----:B------:R-:W-:Y:S05]  /*92a0*/  RET.REL.NODEC R4 `(_ZN7cutlass13device_kernelINS_4gemm6kernel13GemmUniversalIN4cute5tupleIJiiiiEEENS1_10collective13CollectiveMmaINS1_35MainloopSm100TmaUmmaWarpSpecializedILi13ELi2ELi4ENS5_IJNS4_1CILi2EEENSA_ILi1EEESC_EEEEENS5_IJNSA_ILi64EEENSA_ILi160EEENSA_ILi32EEEEEENS_6half_tENS5_IJlSC_lEEESJ_SK_NS4_8TiledMMAINS4_8MMA_AtomIJNS4_20SM100_MMA_F16BF16_SSISJ_SJ_fLi64ELi160ELNS4_4UMMA5MajorE0ELSP_0ELNSO_7ScaleInE0ELSQ_0EEEEEENS4_6LayoutINS5_IJSC_SC_SC_EEENS5_IJNSA_ILi0EEESV_SV_EEEEENS5_IJNS4_10UnderscoreESY_SY_EEEEENS4_13SM90_TMA_LOADENS4_14ComposedLayoutINS4_7SwizzleILi2ELi4ELi3EEENS4_18smem_ptr_flag_bitsILi16EEENST_INS5_IJNSA_ILi8EEESH_EEENS5_IJSH_SC_EEEEEEEvNS4_8identityENS4_23SM90_TMA_LOAD_MULTICASTES1B_vS1C_EENS_8epilogue10collective18CollectiveEpilogueINS1F_23Sm100TmaWarpSpecializedILi2ELi1ELi80ELb1ELb0EEEJSI_NS5_IJNST_ISF_SC_EENST_ISG_SC_EEEEESJ_SK_SJ_SK_NS1F_6fusion15FusionCallbacksIS1J_NS1N_17LinearCombinationISJ_fSJ_fLNS_15FloatRoundStyleE2EEESI_S1M_JEEENS4_5SM1004TMEM4LOAD26SM100_TMEM_LOAD_16dp256b4xES11_S1B_NS4_17SM75_U32x4_LDSM_NENS4_14SM90_TMA_STOREES1B_NS4_17SM90_U32x4_STSM_NENS4_39AutoVectorizingCopyWithAssumedAlignmentILi128EEEEEEvvEEEEvNT_6ParamsE) ;  /* 0xffffff6c04547950 */ /* 0x000fea0003c3ffff */
        .weak           $__internal_2_$__cuda_sm10x_tcgen05_guardrail_trap_unallocated_columns_being_dealloced
        .type           $__internal_2_$__cuda_sm10x_tcgen05_guardrail_trap_unallocated_columns_being_dealloced,@function
        .size           $__internal_2_$__cuda_sm10x_tcgen05_guardrail_trap_unallocated_columns_being_dealloced,(.L_x_176 - $__internal_2_$__cuda_sm10x_tcgen05_guardrail_trap_unallocated_columns_being_dealloced)
$__internal_2_$__cuda_sm10x_tcgen05_guardrail_trap_unallocated_columns_being_dealloced:
[----:B------:R-:W-:Y:S05]  /*92b0*/  BPT.TRAP 0x1 ;  /* 0x000000040000795c */ /* 0x000fea0000300000 */
[----:B------:R-:W-:-:S04]  /*92c0*/  HFMA2 R3, -RZ, RZ, 0, 0 ;  /* 0x00000000ff037431 */ /* 0x000fc800000001ff */
[----:B------:R-:W-:Y:S05]  /*92d0*/  RET.REL.NODEC R2 `(_ZN7cutlass13device_kernelINS_4gemm6kernel13GemmUniversalIN4cute5tupleIJiiiiEEENS1_10collective13CollectiveMmaINS1_35MainloopSm100TmaUmmaWarpSpecializedILi13ELi2ELi4ENS5_IJNS4_1CILi2EEENSA_ILi1EEESC_EEEEENS5_IJNSA_ILi64EEENSA_ILi160EEENSA_ILi32EEEEEENS_6half_tENS5_IJlSC_lEEESJ_SK_NS4_8TiledMMAINS4_8MMA_AtomIJNS4_20SM100_MMA_F16BF16_SSISJ_SJ_fLi64ELi160ELNS4_4UMMA5MajorE0ELSP_0ELNSO_7ScaleInE0ELSQ_0EEEEEENS4_6LayoutINS5_IJSC_SC_SC_EEENS5_IJNSA_ILi0EEESV_SV_EEEEENS5_IJNS4_10UnderscoreESY_SY_EEEEENS4_13SM90_TMA_LOADENS4_14ComposedLayoutINS4_7SwizzleILi2ELi4ELi3EEENS4_18smem_ptr_flag_bitsILi16EEENST_INS5_IJNSA_ILi8EEESH_EEENS5_IJSH_SC_EEEEEEEvNS4_8identityENS4_23SM90_TMA_LOAD_MULTICASTES1B_vS1C_EENS_8epilogue10collective18CollectiveEpilogueINS1F_23Sm100TmaWarpSpecializedILi2ELi1ELi80ELb1ELb0EEEJSI_NS5_IJNST_ISF_SC_EENST_ISG_SC_EEEEESJ_SK_SJ_SK_NS1F_6fusion15FusionCallbacksIS1J_NS1N_17LinearCombinationISJ_fSJ_fLNS_15FloatRoundStyleE2EEESI_S1M_JEEENS4_5SM1004TMEM4LOAD26SM100_TMEM_LOAD_16dp256b4xES11_S1B_NS4_17SM75_U32x4_LDSM_NENS4_14SM90_TMA_STOREES1B_NS4_17SM90_U32x4_STSM_NENS4_39AutoVectorizingCopyWithAssumedAlignmentILi128EEEEEEvvEEEEvNT_6ParamsE) ;  /* 0xffffff6c02487950 */ /* 0x000fea0003c3ffff */
.L_x_175:
[----:B------:R-:W-:-:S00]  /*92e0*/  BRA `(.L_x_175) ;  /* 0xfffffffc00fc7947 */ /* 0x000fc0000383ffff */
[----:B------:R-:W-:-:S00]  /*92f0*/  NOP ;  /* 0x0000000000007918 */ /* 0x000fc00000000000 */
        /* <DEDUP_REMOVED lines=8> */
.L_x_176:


//--------------------- .nv.global.init           --------------------------
	.section	.nv.global.init,"aw",@progbits
.nv.global.init:
	.type		$str$27,@object
	.size		$str$27,($str$28 - $str$27)
$str$27:
        /*0000*/ 	.byte	0x28, 0x61, 0x64, 0x64, 0x72, 0x65, 0x73, 0x73, 0x20, 0x26, 0x20, 0x6d, 0x61, 0x73, 0x6b, 0x29
        /*0010*/ 	.byte	0x20, 0x3d, 0x3d, 0x20, 0x30, 0x00
	.type		$str$28,@object
	.size		$str$28,($str$26 - $str$28)
$str$28:
        /*0016*/ 	.byte	0x2f, 0x74, 0x6d, 0x70, 0x2f, 0x63, 0x75, 0x74, 0x6c, 0x61, 0x73, 0x73, 0x5f, 0x73, 0x77, 0x65
        /*0026*/ 	.byte	0x65, 0x70, 0x5f, 0x73, 0x72, 0x63, 0x2f, 0x69, 0x6e, 0x63, 0x6c, 0x75, 0x64, 0x65, 0x2f, 0x63
        /*0036*/ 	.byte	0x75, 0x74, 0x65, 0x2f, 0x70, 0x6f, 0x69, 0x6e, 0x74, 0x65, 0x72, 0x5f, 0x66, 0x6c, 0x61, 0x67
        /*0046*/ 	.byte	0x67, 0x65, 0x64, 0x2e, 0x68, 0x70, 0x70, 0x00
	.type		$str$26,@object
	.size		$str$26,($str$25 - $str$26)
$str$26:
        /*004e*/ 	.byte	0x2f, 0x74, 0x6d, 0x70, 0x2f, 0x63, 0x75, 0x74, 0x6c, 0x61, 0x73, 0x73, 0x5f, 0x73, 0x77, 0x65
        /*005e*/ 	.byte	0x65, 0x70, 0x5f, 0x73, 0x72, 0x63, 0x2f, 0x69, 0x6e, 0x63, 0x6c, 0x75, 0x64, 0x65, 0x2f, 0x63
        /*006e*/ 	.byte	0x75, 0x74, 0x65, 0x2f, 0x61, 0x74, 0x6f, 0x6d, 0x2f, 0x63, 0x6f, 0x70, 0x79, 0x5f, 0x74, 0x72
        /*007e*/ 	.byte	0x61, 0x69, 0x74, 0x73, 0x5f, 0x73, 0x6d, 0x31, 0x30, 0x30, 0x2e, 0x68, 0x70, 0x70, 0x00
	.type		$str$25,@object
	.size		$str$25,(__unnamed_1 - $str$25)
$str$25:
        /*008d*/ 	.byte	0x28, 0x28, 0x75, 0x69, 0x6e, 0x74, 0x33, 0x32, 0x5f, 0x74, 0x28, 0x74, 0x68, 0x72, 0x65, 0x61
        /*009d*/ 	.byte	0x64, 0x49, 0x64, 0x78, 0x2e, 0x78, 0x29, 0x20, 0x2f, 0x20, 0x33, 0x32, 0x29, 0x20, 0x25, 0x20
        /*00ad*/ 	.byte	0x34, 0x29, 0x20, 0x3d, 0x3d, 0x20, 0x28, 0x28, 0x28, 0x74, 0x6d, 0x65, 0x6d, 0x5f, 0x61, 0x64
        /*00bd*/ 	.byte	0x64, 0x72, 0x20, 0x3e, 0x3e, 0x20, 0x31, 0x36, 0x29, 0x20, 0x2f, 0x20, 0x33, 0x32, 0x29, 0x20
        /*00cd*/ 	.byte	0x25, 0x20, 0x34, 0x29, 0x00
	.type		__unnamed_1,@object
	.size		__unnamed_1,(__unnamed_2 - __unnamed_1)
__unnamed_1:
        /*00d2*/ 	.byte	0x61, 0x75, 0x74, 0x6f, 0x20, 0x63, 0x75, 0x74, 0x65, 0x3a, 0x3a, 0x61, 0x73, 0x5f, 0x70, 0x6f
        /* <DEDUP_REMOVED lines=24> */
        /*0262*/ 	.byte	0x32, 0x34, 0x30, 0x3e, 0x3e, 0x3e, 0x3e, 0x5d, 0x00
	.type		__unnamed_2,@object
	.size		__unnamed_2,(.L_2 - __unnamed_2)
__unnamed_2:
        /* <DEDUP_REMOVED lines=45> */
        /*053b*/ 	.byte	0x3e, 0x3e, 0x3e, 0x5d, 0x00
.L_2:


//--------------------- .nv.shared._ZN7cutlass13device_kernelINS_4gemm6kernel13GemmUniversalIN4cute5tupleIJiiiiEEENS1_10collective13CollectiveMmaINS1_35MainloopSm100TmaUmmaWarpSpecializedILi13ELi2ELi4ENS5_IJNS4_1CILi2EEENSA_ILi1EEESC_EEEEENS5_IJNSA_ILi64EEENSA_ILi160EEENSA_ILi32EEEEEENS_6half_tENS5_IJlSC_lEEESJ_SK_NS4_8TiledMMAINS4_8MMA_AtomIJNS4_20SM100_MMA_F16BF16_SSISJ_SJ_fLi64ELi160ELNS4_4UMMA5MajorE0ELSP_0ELNSO_7ScaleInE0ELSQ_0EEEEEENS4_6LayoutINS5_IJSC_SC_SC_EEENS5_IJNSA_ILi0EEESV_SV_EEEEENS5_IJNS4_10UnderscoreESY_SY_EEEEENS4_13SM90_TMA_LOADENS4_14ComposedLayoutINS4_7SwizzleILi2ELi4ELi3EEENS4_18smem_ptr_flag_bitsILi16EEENST_INS5_IJNSA_ILi8EEESH_EEENS5_IJSH_SC_EEEEEEEvNS4_8identityENS4_23SM90_TMA_LOAD_MULTICASTES1B_vS1C_EENS_8epilogue10collective18CollectiveEpilogueINS1F_23Sm100TmaWarpSpecializedILi2ELi1ELi80ELb1ELb0EEEJSI_NS5_IJNST_ISF_SC_EENST_ISG_SC_EEEEESJ_SK_SJ_SK_NS1F_6fusion15FusionCallbacksIS1J_NS1N_17LinearCombinationISJ_fSJ_fLNS_15FloatRoundStyleE2EEESI_S1M_JEEENS4_5SM1004TMEM4LOAD26SM100_TMEM_LOAD_16dp256b4xES11_S1B_NS4_17SM75_U32x4_LDSM_NENS4_14SM90_TMA_STOREES1B_NS4_17SM90_U32x4_STSM_NENS4_39AutoVectorizingCopyWithAssumedAlignmentILi128EEEEEEvvEEEEvNT_6ParamsE --------------------------
	.section	.nv.shared._ZN7cutlass13device_kernelINS_4gemm6kernel13GemmUniversalIN4cute5tupleIJiiiiEEENS1_10collective13CollectiveMmaINS1_35MainloopSm100TmaUmmaWarpSpecializedILi13ELi2ELi4ENS5_IJNS4_1CILi2EEENSA_ILi1EEESC_EEEEENS5_IJNSA_ILi64EEENSA_ILi160EEENSA_ILi32EEEEEENS_6half_tENS5_IJlSC_lEEESJ_SK_NS4_8TiledMMAINS4_8MMA_AtomIJNS4_20SM100_MMA_F16BF16_SSISJ_SJ_fLi64ELi160ELNS4_4UMMA5MajorE0ELSP_0ELNSO_7ScaleInE0ELSQ_0EEEEEENS4_6LayoutINS5_IJSC_SC_SC_EEENS5_IJNSA_ILi0EEESV_SV_EEEEENS5_IJNS4_10UnderscoreESY_SY_EEEEENS4_13SM90_TMA_LOADENS4_14ComposedLayoutINS4_7SwizzleILi2ELi4ELi3EEENS4_18smem_ptr_flag_bitsILi16EEENST_INS5_IJNSA_ILi8EEESH_EEENS5_IJSH_SC_EEEEEEEvNS4_8identityENS4_23SM90_TMA_LOAD_MULTICASTES1B_vS1C_EENS_8epilogue10collective18CollectiveEpilogueINS1F_23Sm100TmaWarpSpecializedILi2ELi1ELi80ELb1ELb0EEEJSI_NS5_IJNST_ISF_SC_EENST_ISG_SC_EEEEESJ_SK_SJ_SK_NS1F_6fusion15FusionCallbacksIS1J_NS1N_17LinearCombinationISJ_fSJ_fLNS_15FloatRoundStyleE2EEESI_S1M_JEEENS4_5SM1004TMEM4LOAD26SM100_TMEM_LOAD_16dp256b4xES11_S1B_NS4_17SM75_U32x4_LDSM_NENS4_14SM90_TMA_STOREES1B_NS4_17SM90_U32x4_STSM_NENS4_39AutoVectorizingCopyWithAssumedAlignmentILi128EEEEEEvvEEEEvNT_6ParamsE,"aw",@nobits
	.sectionflags	@""
	.align	16
	.zero		1024


//--------------------- .nv.shared.reserved.0     --------------------------
	.section	.nv.shared.reserved.0,"aw",@nobits
	.weak		__nv_reservedSMEM_offset_0_alias
	.size		__nv_reservedSMEM_offset_0_alias, 0, 64
	.other		__nv_reservedSMEM_offset_0_alias,@"STO_CUDA_RESERVED_SHARED STV_DEFAULT"
__nv_reservedSMEM_offset_0_alias:
	.zero		0
.nv.shared.reserved.0:
	.zero		64
	.weak		__nv_reservedSMEM_tcgen05_partition
	.type		__nv_reservedSMEM_tcgen05_partition,@object
	.size		__nv_reservedSMEM_tcgen05_partition,(.L_0 - __nv_reservedSMEM_tcgen05_partition)
__nv_reservedSMEM_tcgen05_partition:
	.zero		32
.L_0:


//--------------------- .nv.global                --------------------------
	.section	.nv.global,"aw",@nobits
.nv.global:
	.type		_ZN40_INTERNAL_e47cdfd5_4_k_cu_c8aeb1ce_238184cute1_E,@object
	.size		_ZN40_INTERNAL_e47cdfd5_4_k_cu_c8aeb1ce_238184cute1_E,(_ZN40_INTERNAL_e47cdfd5_4_k_cu_c8aeb1ce_238184cuda3std3__45__cpo6cbeginE - _ZN40_INTERNAL_e47cdfd5_4_k_cu_c8aeb1ce_238184cute1_E)
_ZN40_INTERNAL_e47cdfd5_4_k_cu_c8aeb1ce_238184cute1_E:
	.zero		1
	.type		_ZN40_INTERNAL_e47cdfd5_4_k_cu_c8aeb1ce_238184cuda3std3__45__cpo6cbeginE,@object
	.size		_ZN40_INTERNAL_e47cdfd5_4_k_cu_c8aeb1ce_238184cuda3std3__45__cpo6cbeginE,(_ZN40_INTERNAL_e47cdfd5_4_k_cu_c8aeb1ce_238184cuda3std3__48in_placeE - _ZN40_INTERNAL_e47cdfd5_4_k_cu_c8aeb1ce_238184cuda3std3__45__cpo6cbeginE)
_ZN40_INTERNAL_e47cdfd5_4_k_cu_c8aeb1ce_238184cuda3std3__45__cpo6cbeginE:
	.zero		1
	.type		_ZN40_INTERNAL_e47cdfd5_4_k_cu_c8aeb1ce_238184cuda3std3__48in_placeE,@object
	.size		_ZN40_INTERNAL_e47cdfd5_4_k_cu_c8aeb1ce_238184cuda3std3__48in_placeE,(_ZN40_INTERNAL_e47cdfd5_4_k_cu_c8aeb1ce_238184cuda3std6ranges3__45__cpo9iter_moveE - _ZN40_INTERNAL_e47cdfd5_4_k_cu_c8aeb1ce_238184cuda3std3__48in_placeE)
_ZN40_INTERNAL_e47cdfd5_4_k_cu_c8aeb1ce_238184cuda3std3__48in_placeE:
	.zero		1
	.type		_ZN40_INTERNAL_e47cdfd5_4_k_cu_c8aeb1ce_238184cuda3std6ranges3__45__cpo9iter_moveE,@object
	.size		_ZN40_INTERNAL_e47cdfd5_4_k_cu_c8aeb1ce_238184cuda3std6ranges3__45__cpo9iter_moveE,(_ZN40_INTERNAL_e47cdfd5_4_k_cu_c8aeb1ce_238184cuda3std3__45__cpo5beginE - _ZN40_INTERNAL_e47cdfd5_4_k_cu_c8aeb1ce_238184cuda3std6ranges3__45__cpo9iter_moveE)
_ZN40_INTERNAL_e47cdfd5_4_k_cu_c8aeb1ce_238184cuda3std6ranges3__45__cpo9iter_moveE:
	.zero		1
	.type		_ZN40_INTERNAL_e47cdfd5_4_k_cu_c8aeb1ce_238184cuda3std3__45__cpo5beginE,@object
	.size		_ZN40_INTERNAL_e47cdfd5_4_k_cu_c8aeb1ce_238184cuda3std3__45__cpo5beginE,(_ZN40_INTERNAL_e47cdfd5_4_k_cu_c8aeb1ce_238184cuda3std3__442_GLOBAL__N__e47cdfd5_4_k_cu_c8aeb1ce_238186ignoreE - _ZN40_INTERNAL_e47cdfd5_4_k_cu_c8aeb1ce_238184cuda3std3__45__cpo5beginE)
_ZN40_INTERNAL_e47cdfd5_4_k_cu_c8aeb1ce_238184cuda3std3__45__cpo5beginE:
	.zero		1
	.type		_ZN40_INTERNAL_e47cdfd5_4_k_cu_c8aeb1ce_238184cuda3std3__442_GLOBAL__N__e47cdfd5_4_k_cu_c8aeb1ce_238186ignoreE,@object
	.size		_ZN40_INTERNAL_e47cdfd5_4_k_cu_c8aeb1ce_238184cuda3std3__442_GLOBAL__N__e47cdfd5_4_k_cu_c8aeb1ce_238186ignoreE,(_ZN40_INTERNAL_e47cdfd5_4_k_cu_c8aeb1ce_238184cute7productE - _ZN40_INTERNAL_e47cdfd5_4_k_cu_c8aeb1ce_238184cuda3std3__442_GLOBAL__N__e47cdfd5_4_k_cu_c8aeb1ce_238186ignoreE)
_ZN40_INTERNAL_e47cdfd5_4_k_cu_c8aeb1ce_238184cuda3std3__442_GLOBAL__N__e47cdfd5_4_k_cu_c8aeb1ce_238186ignoreE:
	.zero		1
	.type		_ZN40_INTERNAL_e47cdfd5_4_k_cu_c8aeb1ce_238184cute7productE,@object
	.size		_ZN40_INTERNAL_e47cdfd5_4_k_cu_c8aeb1ce_238184cute7productE,(_ZN40_INTERNAL_e47cdfd5_4_k_cu_c8aeb1ce_238184cuda3std3__45__cpo3endE - _ZN40_INTERNAL_e47cdfd5_4_k_cu_c8aeb1ce_238184cute7productE)
_ZN40_INTERNAL_e47cdfd5_4_k_cu_c8aeb1ce_238184cute7productE:
	.zero		1
	.type		_ZN40_INTERNAL_e47cdfd5_4_k_cu_c8aeb1ce_238184cuda3std3__45__cpo3endE,@object
	.size		_ZN40_INTERNAL_e47cdfd5_4_k_cu_c8aeb1ce_238184cuda3std3__45__cpo3endE,(_ZN40_INTERNAL_e47cdfd5_4_k_cu_c8aeb1ce_238184cuda3std3__419piecewise_constructE - _ZN40_INTERNAL_e47cdfd5_4_k_cu_c8aeb1ce_238184cuda3std3__45__cpo3endE)
_ZN40_INTERNAL_e47cdfd5_4_k_cu_c8aeb1ce_238184cuda3std3__45__cpo3endE:
	.zero		1
	.type		_ZN40_INTERNAL_e47cdfd5_4_k_cu_c8aeb1ce_238184cuda3std3__419piecewise_constructE,@object
	.size		_ZN40_INTERNAL_e47cdfd5_4_k_cu_c8aeb1ce_238184cuda3std3__419piecewise_constructE,(_ZN40_INTERNAL_e47cdfd5_4_k_cu_c8aeb1ce_238184cuda3std3__45__cpo4cendE - _ZN40_INTERNAL_e47cdfd5_4_k_cu_c8aeb1ce_238184cuda3std3__419piecewise_constructE)
_ZN40_INTERNAL_e47cdfd5_4_k_cu_c8aeb1ce_238184cuda3std3__419piecewise_constructE:
	.zero		1
	.type		_ZN40_INTERNAL_e47cdfd5_4_k_cu_c8aeb1ce_238184cuda3std3__45__cpo4cendE,@object
	.size		_ZN40_INTERNAL_e47cdfd5_4_k_cu_c8aeb1ce_238184cuda3std3__45__cpo4cendE,(_ZN40_INTERNAL_e47cdfd5_4_k_cu_c8aeb1ce_238184cuda3std6ranges3__45__cpo4swapE - _ZN40_INTERNAL_e47cdfd5_4_k_cu_c8aeb1ce_238184cuda3std3__45__cpo4cendE)
_ZN40_INTERNAL_e47cdfd5_4_k_cu_c8aeb1ce_238184cuda3std3__45__cpo4cendE:
	.zero		1
	.type		_ZN40_INTERNAL_e47cdfd5_4_k_cu_c8aeb1ce_238184cuda3std6ranges3__45__cpo4swapE,@object
	.size		_ZN40_INTERNAL_e47cdfd5_4_k_cu_c8aeb1ce_238184cuda3std6ranges3__45__cpo4swapE,(.L_10 - _ZN40_INTERNAL_e47cdfd5_4_k_cu_c8aeb1ce_238184cuda3std6ranges3__45__cpo4swapE)
_ZN40_INTERNAL_e47cdfd5_4_k_cu_c8aeb1ce_238184cuda3std6ranges3__45__cpo4swapE:
	.zero		1
.L_10:


//--------------------- .nv.constant0._ZN7cutlass13device_kernelINS_4gemm6kernel13GemmUniversalIN4cute5tupleIJiiiiEEENS1_10collective13CollectiveMmaINS1_35MainloopSm100TmaUmmaWarpSpecializedILi13ELi2ELi4ENS5_IJNS4_1CILi2EEENSA_ILi1EEESC_EEEEENS5_IJNSA_ILi64EEENSA_ILi160EEENSA_ILi32EEEEEENS_6half_tENS5_IJlSC_lEEESJ_SK_NS4_8TiledMMAINS4_8MMA_AtomIJNS4_20SM100_MMA_F16BF16_SSISJ_SJ_fLi64ELi160ELNS4_4UMMA5MajorE0ELSP_0ELNSO_7ScaleInE0ELSQ_0EEEEEENS4_6LayoutINS5_IJSC_SC_SC_EEENS5_IJNSA_ILi0EEESV_SV_EEEEENS5_IJNS4_10UnderscoreESY_SY_EEEEENS4_13SM90_TMA_LOADENS4_14ComposedLayoutINS4_7SwizzleILi2ELi4ELi3EEENS4_18smem_ptr_flag_bitsILi16EEENST_INS5_IJNSA_ILi8EEESH_EEENS5_IJSH_SC_EEEEEEEvNS4_8identityENS4_23SM90_TMA_LOAD_MULTICASTES1B_vS1C_EENS_8epilogue10collective18CollectiveEpilogueINS1F_23Sm100TmaWarpSpecializedILi2ELi1ELi80ELb1ELb0EEEJSI_NS5_IJNST_ISF_SC_EENST_ISG_SC_EEEEESJ_SK_SJ_SK_NS1F_6fusion15FusionCallbacksIS1J_NS1N_17LinearCombinationISJ_fSJ_fLNS_15FloatRoundStyleE2EEESI_S1M_JEEENS4_5SM1004TMEM4LOAD26SM100_TMEM_LOAD_16dp256b4xES11_S1B_NS4_17SM75_U32x4_LDSM_NENS4_14SM90_TMA_STOREES1B_NS4_17SM90_U32x4_STSM_NENS4_39AutoVectorizingCopyWithAssumedAlignmentILi128EEEEEEvvEEEEvNT_6ParamsE --------------------------
	.section	.nv.constant0._ZN7cutlass13device_kernelINS_4gemm6kernel13GemmUniversalIN4cute5tupleIJiiiiEEENS1_10collective13CollectiveMmaINS1_35MainloopSm100TmaUmmaWarpSpecializedILi13ELi2ELi4ENS5_IJNS4_1CILi2EEENSA_ILi1EEESC_EEEEENS5_IJNSA_ILi64EEENSA_ILi160EEENSA_ILi32EEEEEENS_6half_tENS5_IJlSC_lEEESJ_SK_NS4_8TiledMMAINS4_8MMA_AtomIJNS4_20SM100_MMA_F16BF16_SSISJ_SJ_fLi64ELi160ELNS4_4UMMA5MajorE0ELSP_0ELNSO_7ScaleInE0ELSQ_0EEEEEENS4_6LayoutINS5_IJSC_SC_SC_EEENS5_IJNSA_ILi0EEESV_SV_EEEEENS5_IJNS4_10UnderscoreESY_SY_EEEEENS4_13SM90_TMA_LOADENS4_14ComposedLayoutINS4_7SwizzleILi2ELi4ELi3EEENS4_18smem_ptr_flag_bitsILi16EEENST_INS5_IJNSA_ILi8EEESH_EEENS5_IJSH_SC_EEEEEEEvNS4_8identityENS4_23SM90_TMA_LOAD_MULTICASTES1B_vS1C_EENS_8epilogue10collective18CollectiveEpilogueINS1F_23Sm100TmaWarpSpecializedILi2ELi1ELi80ELb1ELb0EEEJSI_NS5_IJNST_ISF_SC_EENST_ISG_SC_EEEEESJ_SK_SJ_SK_NS1F_6fusion15FusionCallbacksIS1J_NS1N_17LinearCombinationISJ_fSJ_fLNS_15FloatRoundStyleE2EEESI_S1M_JEEENS4_5SM1004TMEM4LOAD26SM100_TMEM_LOAD_16dp256b4xES11_S1B_NS4_17SM75_U32x4_LDSM_NENS4_14SM90_TMA_STOREES1B_NS4_17SM90_U32x4_STSM_NENS4_39AutoVectorizingCopyWithAssumedAlignmentILi128EEEEEEvvEEEEvNT_6ParamsE,"a",@progbits
	.sectionflags	@""
	.align	4
.nv.constant0._ZN7cutlass13device_kernelINS_4gemm6kernel13GemmUniversalIN4cute5tupleIJiiiiEEENS1_10collective13CollectiveMmaINS1_35MainloopSm100TmaUmmaWarpSpecializedILi13ELi2ELi4ENS5_IJNS4_1CILi2EEENSA_ILi1EEESC_EEEEENS5_IJNSA_ILi64EEENSA_ILi160EEENSA_ILi32EEEEEENS_6half_tENS5_IJlSC_lEEESJ_SK_NS4_8TiledMMAINS4_8MMA_AtomIJNS4_20SM100_MMA_F16BF16_SSISJ_SJ_fLi64ELi160ELNS4_4UMMA5MajorE0ELSP_0ELNSO_7ScaleInE0ELSQ_0EEEEEENS4_6LayoutINS5_IJSC_SC_SC_EEENS5_IJNSA_ILi0EEESV_SV_EEEEENS5_IJNS4_10UnderscoreESY_SY_EEEEENS4_13SM90_TMA_LOADENS4_14ComposedLayoutINS4_7SwizzleILi2ELi4ELi3EEENS4_18smem_ptr_flag_bitsILi16EEENST_INS5_IJNSA_ILi8EEESH_EEENS5_IJSH_SC_EEEEEEEvNS4_8identityENS4_23SM90_TMA_LOAD_MULTICASTES1B_vS1C_EENS_8epilogue10collective18CollectiveEpilogueINS1F_23Sm100TmaWarpSpecializedILi2ELi1ELi80ELb1ELb0EEEJSI_NS5_IJNST_ISF_SC_EENST_ISG_SC_EEEEESJ_SK_SJ_SK_NS1F_6fusion15FusionCallbacksIS1J_NS1N_17LinearCombinationISJ_fSJ_fLNS_15FloatRoundStyleE2EEESI_S1M_JEEENS4_5SM1004TMEM4LOAD26SM100_TMEM_LOAD_16dp256b4xES11_S1B_NS4_17SM75_U32x4_LDSM_NENS4_14SM90_TMA_STOREES1B_NS4_17SM90_U32x4_STSM_NENS4_39AutoVectorizingCopyWithAssumedAlignmentILi128EEEEEEvvEEEEvNT_6ParamsE:
	.zero		2944


//--------------------- SYMBOLS --------------------------

	.type		.nv.reservedSmem.offset0,@object
	.size		.nv.reservedSmem.offset0,0x4
	.type		.nv.reservedSmem.cap,@object
	.size		.nv.reservedSmem.cap,0x4
	.type		__assertfail,@function
